	.target	sm_90a

	.elftype	@"ET_EXEC"


//--------------------- .note.nv.tkinfo           --------------------------
	.section	.note.nv.tkinfo,"",@"SHT_NOTE"
	.sectionflags	@"SHF_NOTE_NV_TKINFO"
	.tkinfo
        /*0018*/ 	.word	0x00000002
        /*0030*/ 	.string	""
        /*0030*/ 	.string	"ptxas"
        /*0030*/ 	.string	"Cuda compilation tools, release 13.0, V13.0.88"
        /*0030*/ 	.string	"Build cuda_13.0.r13.0/compiler.36424714_0"
        /*0030*/ 	.string	"-arch sm_90a -m 64 "



//--------------------- .note.nv.cuinfo           --------------------------
	.section	.note.nv.cuinfo,"",@"SHT_NOTE"
	.sectionflags	@"SHF_NOTE_NV_CUINFO"
        /*0018*/ 	.short	0x0002
        /*001a*/ 	.short	0x005a
        /*001c*/ 	.short	0x0082
	.zero		2


//--------------------- .nv.info                  --------------------------
	.section	.nv.info,"",@"SHT_CUDA_INFO"
	.align	4


	//----- nvinfo : EIATTR_REGCOUNT
	.align		4
        /*0000*/ 	.byte	0x04, 0x2f
        /*0002*/ 	.short	(.L_16 - .L_15)
	.align		4
.L_15:
        /*0004*/ 	.word	index@(_ZN7cutlass13device_kernelINS_4fmha6kernel13FmhaKernelTmaINS1_10collective15FmhaMainloopTmaINS_10bfloat16_tEfN4cute5tupleIJNS7_1CILi64EEESA_NS9_ILi96EEEEEENS4_13DefaultFusionEJEEENS4_15FmhaFwdEpilogueIS6_fNS8_IJSA_SB_SA_EEEEEJEEEEEvNT_6ParamsE)
        /*0008*/ 	.word	0x0000006f


	//----- nvinfo : EIATTR_FRAME_SIZE
	.align		4
.L_16:
        /*000c*/ 	.byte	0x04, 0x11
        /*000e*/ 	.short	(.L_18 - .L_17)
	.align		4
.L_17:
        /*0010*/ 	.word	index@($__internal_0_$__cuda_sm20_rcp_rn_f32_slowpath)
        /*0014*/ 	.word	0x00000000


	//----- nvinfo : EIATTR_FRAME_SIZE
	.align		4
.L_18:
        /*0018*/ 	.byte	0x04, 0x11
        /*001a*/ 	.short	(.L_20 - .L_19)
	.align		4
.L_19:
        /*001c*/ 	.word	index@(_ZN7cutlass13device_kernelINS_4fmha6kernel13FmhaKernelTmaINS1_10collective15FmhaMainloopTmaINS_10bfloat16_tEfN4cute5tupleIJNS7_1CILi64EEESA_NS9_ILi96EEEEEENS4_13DefaultFusionEJEEENS4_15FmhaFwdEpilogueIS6_fNS8_IJSA_SB_SA_EEEEEJEEEEEvNT_6ParamsE)
        /*0020*/ 	.word	0x00000000


	//----- nvinfo : EIATTR_MIN_STACK_SIZE
	.align		4
.L_20:
        /*0024*/ 	.byte	0x04, 0x12
        /*0026*/ 	.short	(.L_22 - .L_21)
	.align		4
.L_21:
        /*0028*/ 	.word	index@(_ZN7cutlass13device_kernelINS_4fmha6kernel13FmhaKernelTmaINS1_10collective15FmhaMainloopTmaINS_10bfloat16_tEfN4cute5tupleIJNS7_1CILi64EEESA_NS9_ILi96EEEEEENS4_13DefaultFusionEJEEENS4_15FmhaFwdEpilogueIS6_fNS8_IJSA_SB_SA_EEEEEJEEEEEvNT_6ParamsE)
        /*002c*/ 	.word	0x00000000
.L_22:


//--------------------- .nv.compat                --------------------------
	.section	.nv.compat,"",@"SHT_CUDA_COMPAT_INFO"
	.align	4
        /*0000*/ 	.byte	0x02, 0x09, 0x01, 0x00, 0x02, 0x02, 0x04, 0x00, 0x02, 0x05, 0x05, 0x00, 0x03, 0x07, 0x01, 0x01
        /*0010*/ 	.byte	0x02, 0x03, 0x01, 0x00, 0x02, 0x06, 0x01, 0x00, 0x04, 0x0b, 0x08, 0x00, 0x00, 0x00, 0x00, 0x00
        /*0020*/ 	.byte	0x00, 0x00, 0x00, 0x00


//--------------------- .nv.info._ZN7cutlass13device_kernelINS_4fmha6kernel13FmhaKernelTmaINS1_10collective15FmhaMainloopTmaINS_10bfloat16_tEfN4cute5tupleIJNS7_1CILi64EEESA_NS9_ILi96EEEEEENS4_13DefaultFusionEJEEENS4_15FmhaFwdEpilogueIS6_fNS8_IJSA_SB_SA_EEEEEJEEEEEvNT_6ParamsE --------------------------
	.section	.nv.info._ZN7cutlass13device_kernelINS_4fmha6kernel13FmhaKernelTmaINS1_10collective15FmhaMainloopTmaINS_10bfloat16_tEfN4cute5tupleIJNS7_1CILi64EEESA_NS9_ILi96EEEEEENS4_13DefaultFusionEJEEENS4_15FmhaFwdEpilogueIS6_fNS8_IJSA_SB_SA_EEEEEJEEEEEvNT_6ParamsE,"",@"SHT_CUDA_INFO"
	.sectionflags	@""
	.align	4


	//----- nvinfo : EIATTR_CUDA_API_VERSION
	.align		4
        /*0000*/ 	.byte	0x04, 0x37
        /*0002*/ 	.short	(.L_24 - .L_23)
.L_23:
        /*0004*/ 	.word	0x00000082


	//----- nvinfo : EIATTR_KPARAM_INFO
	.align		4
.L_24:
        /*0008*/ 	.byte	0x04, 0x17
        /*000a*/ 	.short	(.L_26 - .L_25)
.L_25:
        /*000c*/ 	.word	0x00000000
        /*0010*/ 	.short	0x0000
        /*0012*/ 	.short	0x0070
        /*0014*/ 	.byte	0x00, 0xf0, 0x01, 0x20


	//----- nvinfo : EIATTR_SPARSE_MMA_MASK
	.align		4
.L_26:
        /*0018*/ 	.byte	0x03, 0x50
        /*001a*/ 	.short	0x0000


	//----- nvinfo : EIATTR_MAXREG_COUNT
	.align		4
        /*001c*/ 	.byte	0x03, 0x1b
        /*001e*/ 	.short	0x00ff


	//----- nvinfo : EIATTR_NUM_BARRIERS
	.align		4
        /*0020*/ 	.byte	0x02, 0x4c
        /*0022*/ 	.byte	0x02
	.zero		1


	//----- nvinfo : EIATTR_EXTERNS
	.align		4
        /*0024*/ 	.byte	0x04, 0x0f
        /*0026*/ 	.short	(.L_28 - .L_27)


	//   ....[0]....
	.align		4
.L_27:
        /*0028*/ 	.word	index@(__assertfail)


	//----- nvinfo : EIATTR_MERCURY_ISA_VERSION
	.align		4
.L_28:
        /*002c*/ 	.byte	0x03, 0x5f
        /*002e*/ 	.short	0x0101


	//----- nvinfo : EIATTR_COOP_GROUP_MASK_REGIDS
	.align		4
        /*0030*/ 	.byte	0x04, 0x29
        /*0032*/ 	.short	(.L_30 - .L_29)


	//   ....[0]....
.L_29:
        /*0034*/ 	.word	0xffffffff


	//   ....[1]....
        /*0038*/ 	.word	0xffffffff


	//   ....[2]....
        /*003c*/ 	.word	0xffffffff


	//   ....[3]....
        /*0040*/ 	.word	0xffffffff


	//   ....[4]....
        /*0044*/ 	.word	0xffffffff


	//   ....[5]....
        /*0048*/ 	.word	0xffffffff


	//   ....[6]....
        /*004c*/ 	.word	0xffffffff


	//   ....[7]....
        /*0050*/ 	.word	0xffffffff


	//   ....[8]....
        /*0054*/ 	.word	0xffffffff


	//   ....[9]....
        /*0058*/ 	.word	0xffffffff


	//   ....[10]....
        /*005c*/ 	.word	0xffffffff


	//   ....[11]....
        /*0060*/ 	.word	0xffffffff


	//   ....[12]....
        /*0064*/ 	.word	0xffffffff


	//   ....[13]....
        /*0068*/ 	.word	0xffffffff


	//   ....[14]....
        /*006c*/ 	.word	0xffffffff


	//   ....[15]....
        /*0070*/ 	.word	0xffffffff


	//   ....[16]....
        /*0074*/ 	.word	0xffffffff


	//----- nvinfo : EIATTR_COOP_GROUP_INSTR_OFFSETS
	.align		4
.L_30:
        /*0078*/ 	.byte	0x04, 0x28
        /*007a*/ 	.short	(.L_32 - .L_31)


	//   ....[0]....
.L_31:
        /*007c*/ 	.word	0x00000050


	//   ....[1]....
        /*0080*/ 	.word	0x00000140


	//   ....[2]....
        /*0084*/ 	.word	0x00000270


	//   ....[3]....
        /*0088*/ 	.word	0x00000410


	//   ....[4]....
        /*008c*/ 	.word	0x00000590


	//   ....[5]....
        /*0090*/ 	.word	0x00001b00


	//   ....[6]....
        /*0094*/ 	.word	0x00001b60


	//   ....[7]....
        /*0098*/ 	.word	0x00001b80


	//   ....[8]....
        /*009c*/ 	.word	0x00001ba0


	//   ....[9]....
        /*00a0*/ 	.word	0x00003400


	//   ....[10]....
        /*00a4*/ 	.word	0x00003410


	//   ....[11]....
        /*00a8*/ 	.word	0x00003440


	//   ....[12]....
        /*00ac*/ 	.word	0x00003450


	//   ....[13]....
        /*00b0*/ 	.word	0x00004c70


	//   ....[14]....
        /*00b4*/ 	.word	0x00004cb0


	//   ....[15]....
        /*00b8*/ 	.word	0x00004cf0


	//   ....[16]....
        /*00bc*/ 	.word	0x00004d00


	//----- nvinfo : EIATTR_SYSCALL_OFFSETS
	.align		4
.L_32:
        /*00c0*/ 	.byte	0x04, 0x46
        /*00c2*/ 	.short	(.L_34 - .L_33)


	//   ....[0]....
.L_33:
        /*00c4*/ 	.word	0x00005740


	//   ....[1]....
        /*00c8*/ 	.word	0x00005860


	//----- nvinfo : EIATTR_MBARRIER_INSTR_OFFSETS
	.align		4
.L_34:
        /*00cc*/ 	.byte	0x04, 0x39
        /*00ce*/ 	.short	(.L_36 - .L_35)


	//   ....[0]....
.L_35:
        /*00d0*/ 	.word	0x00000240
        /*00d4*/ 	.word	0x000000ff
        /*00d8*/ 	.word	0x0000f040
        /*00dc*/ 	.short	0x0100
        /*00de*/ 	.byte	0x08
	.zero		1


	//   ....[1]....
        /*00e0*/ 	.word	0x00000250
        /*00e4*/ 	.word	0x000000ff
        /*00e8*/ 	.word	0x0000f048
        /*00ec*/ 	.short	0x0100
        /*00ee*/ 	.byte	0x08
	.zero		1


	//   ....[2]....
        /*00f0*/ 	.word	0x00000380
        /*00f4*/ 	.word	0x000000ff
        /*00f8*/ 	.word	0x0000f000
        /*00fc*/ 	.short	0x0100
        /*00fe*/ 	.byte	0x08
	.zero		1


	//   ....[3]....
        /*0100*/ 	.word	0x00000390
        /*0104*/ 	.word	0x000000ff
        /*0108*/ 	.word	0x0000f020
        /*010c*/ 	.short	0x0100
        /*010e*/ 	.byte	0x08
	.zero		1


	//   ....[4]....
        /*0110*/ 	.word	0x000003a0
        /*0114*/ 	.word	0x000000ff
        /*0118*/ 	.word	0x0000f008
        /*011c*/ 	.short	0x0100
        /*011e*/ 	.byte	0x08
	.zero		1


	//   ....[5]....
        /*0120*/ 	.word	0x000003b0
        /*0124*/ 	.word	0x000000ff
        /*0128*/ 	.word	0x0000f028
        /*012c*/ 	.short	0x0100
        /*012e*/ 	.byte	0x08
	.zero		1


	//   ....[6]....
        /*0130*/ 	.word	0x000003c0
        /*0134*/ 	.word	0x000000ff
        /*0138*/ 	.word	0x0000f010
        /*013c*/ 	.short	0x0100
        /*013e*/ 	.byte	0x08
	.zero		1


	//   ....[7]....
        /*0140*/ 	.word	0x000003d0
        /*0144*/ 	.word	0x000000ff
        /*0148*/ 	.word	0x0000f030
        /*014c*/ 	.short	0x0100
        /*014e*/ 	.byte	0x08
	.zero		1


	//   ....[8]....
        /*0150*/ 	.word	0x000003e0
        /*0154*/ 	.word	0x000000ff
        /*0158*/ 	.word	0x0000f018
        /*015c*/ 	.short	0x0100
        /*015e*/ 	.byte	0x08
	.zero		1


	//   ....[9]....
        /*0160*/ 	.word	0x000003f0
        /*0164*/ 	.word	0x000000ff
        /*0168*/ 	.word	0x0000f038
        /*016c*/ 	.short	0x0100
        /*016e*/ 	.byte	0x08
	.zero		1


	//   ....[10]....
        /*0170*/ 	.word	0x00000520
        /*0174*/ 	.word	0x000000ff
        /*0178*/ 	.word	0x0000f050
        /*017c*/ 	.short	0x0100
        /*017e*/ 	.byte	0x08
	.zero		1


	//   ....[11]....
        /*0180*/ 	.word	0x00000530
        /*0184*/ 	.word	0x000000ff
        /*0188*/ 	.word	0x0000f068
        /*018c*/ 	.short	0x0100
        /*018e*/ 	.byte	0x08
	.zero		1


	//   ....[12]....
        /*0190*/ 	.word	0x00000540
        /*0194*/ 	.word	0x000000ff
        /*0198*/ 	.word	0x0000f058
        /*019c*/ 	.short	0x0100
        /*019e*/ 	.byte	0x08
	.zero		1


	//   ....[13]....
        /*01a0*/ 	.word	0x00000550
        /*01a4*/ 	.word	0x000000ff
        /*01a8*/ 	.word	0x0000f070
        /*01ac*/ 	.short	0x0100
        /*01ae*/ 	.byte	0x08
	.zero		1


	//   ....[14]....
        /*01b0*/ 	.word	0x00000560
        /*01b4*/ 	.word	0x000000ff
        /*01b8*/ 	.word	0x0000f060
        /*01bc*/ 	.short	0x0100
        /*01be*/ 	.byte	0x08
	.zero		1


	//   ....[15]....
        /*01c0*/ 	.word	0x00000570
        /*01c4*/ 	.word	0x000000ff
        /*01c8*/ 	.word	0x0000f078
        /*01cc*/ 	.short	0x0100
        /*01ce*/ 	.byte	0x08
	.zero		1


	//   ....[16]....
        /*01d0*/ 	.word	0x000006b0
        /*01d4*/ 	.word	0x00000003
        /*01d8*/ 	.word	0x0000f048
        /*01dc*/ 	.short	0x010a
        /*01de*/ 	.byte	0x3f
	.zero		1


	//   ....[17]....
        /*01e0*/ 	.word	0x00000a30
        /*01e4*/ 	.word	0x00000000
        /*01e8*/ 	.word	0x0000f020
        /*01ec*/ 	.short	0x010a
        /*01ee*/ 	.byte	0x3f
	.zero		1


	//   ....[18]....
        /*01f0*/ 	.word	0x00000cc0
        /*01f4*/ 	.word	0x00000000
        /*01f8*/ 	.word	0x0000f020
        /*01fc*/ 	.short	0x010a
        /*01fe*/ 	.byte	0x3f
	.zero		1


	//   ....[19]....
        /*0200*/ 	.word	0x00000fc0
        /*0204*/ 	.word	0x00000002
        /*0208*/ 	.word	0x0000f020
        /*020c*/ 	.short	0x010a
        /*020e*/ 	.byte	0x3f
	.zero		1


	//   ....[20]....
        /*0210*/ 	.word	0x000012b0
        /*0214*/ 	.word	0x00000003
        /*0218*/ 	.word	0x0000f020
        /*021c*/ 	.short	0x010a
        /*021e*/ 	.byte	0x3f
	.zero		1


	//   ....[21]....
        /*0220*/ 	.word	0x000015c0
        /*0224*/ 	.word	0x00000002
        /*0228*/ 	.word	0x0000f040
        /*022c*/ 	.short	0x010a
        /*022e*/ 	.byte	0x3f
	.zero		1


	//   ....[22]....
        /*0230*/ 	.word	0x000015e0
        /*0234*/ 	.word	0x00000002
        /*0238*/ 	.word	0x0000f000
        /*023c*/ 	.short	0x010a
        /*023e*/ 	.byte	0x3f
	.zero		1


	//   ....[23]....
        /*0240*/ 	.word	0x00001970
        /*0244*/ 	.word	0x00000002
        /*0248*/ 	.word	0x0000f008
        /*024c*/ 	.short	0x010a
        /*024e*/ 	.byte	0x3f
	.zero		1


	//   ....[24]....
        /*0250*/ 	.word	0x00002ac0
        /*0254*/ 	.word	0x00000014
        /*0258*/ 	.word	0x00000000
        /*025c*/ 	.short	0x0101
        /*025e*/ 	.byte	0x3f
	.zero		1


	//   ....[25]....
        /*0260*/ 	.word	0x00002b80
        /*0264*/ 	.word	0x00000009
        /*0268*/ 	.word	0x0000f000
        /*026c*/ 	.short	0x010a
        /*026e*/ 	.byte	0x3f
	.zero		1


	//   ....[26]....
        /*0270*/ 	.word	0x00002ed0
        /*0274*/ 	.word	0x00000000
        /*0278*/ 	.word	0x0000f020
        /*027c*/ 	.short	0x010a
        /*027e*/ 	.byte	0x3f
	.zero		1


	//   ....[27]....
        /*0280*/ 	.word	0x000034e0
        /*0284*/ 	.word	0x00000068
        /*0288*/ 	.word	0x00000000
        /*028c*/ 	.short	0x0101
        /*028e*/ 	.byte	0x3f
	.zero		1


	//   ....[28]....
        /*0290*/ 	.word	0x00003520
        /*0294*/ 	.word	0x0000006c
        /*0298*/ 	.word	0x0000f000
        /*029c*/ 	.short	0x010a
        /*029e*/ 	.byte	0x3f
	.zero		1


	//   ....[29]....
        /*02a0*/ 	.word	0x00004830
        /*02a4*/ 	.word	0x0000000a
        /*02a8*/ 	.word	0x00000000
        /*02ac*/ 	.short	0x0101
        /*02ae*/ 	.byte	0x3f
	.zero		1


	//   ....[30]....
        /*02b0*/ 	.word	0x000048b0
        /*02b4*/ 	.word	0x0000000a
        /*02b8*/ 	.word	0x0000f020
        /*02bc*/ 	.short	0x010a
        /*02be*/ 	.byte	0x3f
	.zero		1


	//   ....[31]....
        /*02c0*/ 	.word	0x00006350
        /*02c4*/ 	.word	0x00000003
        /*02c8*/ 	.word	0x0000f048
        /*02cc*/ 	.short	0x010a
        /*02ce*/ 	.byte	0x3f
	.zero		1


	//   ....[32]....
        /*02d0*/ 	.word	0x000063a0
        /*02d4*/ 	.word	0x00000000
        /*02d8*/ 	.word	0x0000f020
        /*02dc*/ 	.short	0x010a
        /*02de*/ 	.byte	0x3f
	.zero		1


	//   ....[33]....
        /*02e0*/ 	.word	0x000063f0
        /*02e4*/ 	.word	0x00000000
        /*02e8*/ 	.word	0x0000f020
        /*02ec*/ 	.short	0x010a
        /*02ee*/ 	.byte	0x3f
	.zero		1


	//   ....[34]....
        /*02f0*/ 	.word	0x00006440
        /*02f4*/ 	.word	0x00000002
        /*02f8*/ 	.word	0x0000f020
        /*02fc*/ 	.short	0x010a
        /*02fe*/ 	.byte	0x3f
	.zero		1


	//   ....[35]....
        /*0300*/ 	.word	0x00006490
        /*0304*/ 	.word	0x00000003
        /*0308*/ 	.word	0x0000f020
        /*030c*/ 	.short	0x010a
        /*030e*/ 	.byte	0x3f
	.zero		1


	//   ....[36]....
        /*0310*/ 	.word	0x000064e0
        /*0314*/ 	.word	0x00000002
        /*0318*/ 	.word	0x0000f040
        /*031c*/ 	.short	0x010a
        /*031e*/ 	.byte	0x3f
	.zero		1


	//   ....[37]....
        /*0320*/ 	.word	0x00006530
        /*0324*/ 	.word	0x00000002
        /*0328*/ 	.word	0x0000f000
        /*032c*/ 	.short	0x010a
        /*032e*/ 	.byte	0x3f
	.zero		1


	//   ....[38]....
        /*0330*/ 	.word	0x00006580
        /*0334*/ 	.word	0x00000002
        /*0338*/ 	.word	0x0000f008
        /*033c*/ 	.short	0x010a
        /*033e*/ 	.byte	0x3f
	.zero		1


	//   ....[39]....
        /*0340*/ 	.word	0x000065d0
        /*0344*/ 	.word	0x00000009
        /*0348*/ 	.word	0x0000f000
        /*034c*/ 	.short	0x010a
        /*034e*/ 	.byte	0x3f
	.zero		1


	//   ....[40]....
        /*0350*/ 	.word	0x00006620
        /*0354*/ 	.word	0x00000000
        /*0358*/ 	.word	0x0000f020
        /*035c*/ 	.short	0x010a
        /*035e*/ 	.byte	0x3f
	.zero		1


	//   ....[41]....
        /*0360*/ 	.word	0x00006670
        /*0364*/ 	.word	0x0000006c
        /*0368*/ 	.word	0x0000f000
        /*036c*/ 	.short	0x010a
        /*036e*/ 	.byte	0x3f
	.zero		1


	//   ....[42]....
        /*0370*/ 	.word	0x000066c0
        /*0374*/ 	.word	0x0000000a
        /*0378*/ 	.word	0x0000f020
        /*037c*/ 	.short	0x010a
        /*037e*/ 	.byte	0x3f
	.zero		1


	//----- nvinfo : EIATTR_NUM_MBARRIERS
	.align		4
.L_36:
        /*0380*/ 	.byte	0x03, 0x38
        /*0382*/ 	.short	0x0010


	//----- nvinfo : EIATTR_EXIT_INSTR_OFFSETS
	.align		4
        /*0384*/ 	.byte	0x04, 0x1c
        /*0386*/ 	.short	(.L_38 - .L_37)


	//   ....[0]....
.L_37:
        /*0388*/ 	.word	0x00006340


	//----- nvinfo : EIATTR_MAX_THREADS
	.align		4
.L_38:
        /*038c*/ 	.byte	0x04, 0x05
        /*038e*/ 	.short	(.L_40 - .L_39)
.L_39:
        /*0390*/ 	.word	0x00000080
        /*0394*/ 	.word	0x00000001
        /*0398*/ 	.word	0x00000001


	//----- nvinfo : EIATTR_CRS_STACK_SIZE
	.align		4
.L_40:
        /*039c*/ 	.byte	0x04, 0x1e
        /*039e*/ 	.short	(.L_42 - .L_41)
.L_41:
        /*03a0*/ 	.word	0x00000000


	//----- nvinfo : EIATTR_CBANK_PARAM_SIZE
	.align		4
.L_42:
        /*03a4*/ 	.byte	0x03, 0x19
        /*03a6*/ 	.short	0x0870


	//----- nvinfo : EIATTR_PARAM_CBANK
	.align		4
        /*03a8*/ 	.byte	0x04, 0x0a
        /*03aa*/ 	.short	(.L_44 - .L_43)
	.align		4
.L_43:
        /*03ac*/ 	.word	index@(.nv.constant0._ZN7cutlass13device_kernelINS_4fmha6kernel13FmhaKernelTmaINS1_10collective15FmhaMainloopTmaINS_10bfloat16_tEfN4cute5tupleIJNS7_1CILi64EEESA_NS9_ILi96EEEEEENS4_13DefaultFusionEJEEENS4_15FmhaFwdEpilogueIS6_fNS8_IJSA_SB_SA_EEEEEJEEEEEvNT_6ParamsE)
        /*03b0*/ 	.short	0x0210
        /*03b2*/ 	.short	0x0870


	//----- nvinfo : EIATTR_SW_WAR
	.align		4
.L_44:
        /*03b4*/ 	.byte	0x04, 0x36
        /*03b6*/ 	.short	(.L_46 - .L_45)
.L_45:
        /*03b8*/ 	.word	0x00000008
.L_46:


//--------------------- .nv.callgraph             --------------------------
	.section	.nv.callgraph,"",@"SHT_CUDA_CALLGRAPH"
	.align	4
	.sectionentsize	8
	.align		4
        /*0000*/ 	.word	0x00000000
	.align		4
        /*0004*/ 	.word	0xffffffff
	.align		4
        /*0008*/ 	.word	index@(_ZN7cutlass13device_kernelINS_4fmha6kernel13FmhaKernelTmaINS1_10collective15FmhaMainloopTmaINS_10bfloat16_tEfN4cute5tupleIJNS7_1CILi64EEESA_NS9_ILi96EEEEEENS4_13DefaultFusionEJEEENS4_15FmhaFwdEpilogueIS6_fNS8_IJSA_SB_SA_EEEEEJEEEEEvNT_6ParamsE)
	.align		4
        /*000c*/ 	.word	index@(__assertfail)
	.align		4
        /*0010*/ 	.word	0x00000000
	.align		4
        /*0014*/ 	.word	0xfffffffe
	.align		4
        /*0018*/ 	.word	0x00000000
	.align		4
        /*001c*/ 	.word	0xfffffffd
	.align		4
        /*0020*/ 	.word	0x00000000
	.align		4
        /*0024*/ 	.word	0xfffffffc


//--------------------- .nv.constant4             --------------------------
	.section	.nv.constant4,"a",@progbits
	.align	8
	.align		8
.nv.constant4:
        /*0000*/ 	.dword	__assertfail
	.align		8
        /*0008*/ 	.dword	__unnamed_1
	.align		8
        /*0010*/ 	.dword	__unnamed_2
	.align		8
        /*0018*/ 	.dword	_ZN39_INTERNAL_bfcb9262_4_k_cu_1660354d_27694cuda3std3__45__cpo5beginE
	.align		8
        /*0020*/ 	.dword	_ZN39_INTERNAL_bfcb9262_4_k_cu_1660354d_27694cuda3std3__45__cpo3endE
	.align		8
        /*0028*/ 	.dword	_ZN39_INTERNAL_bfcb9262_4_k_cu_1660354d_27694cuda3std3__45__cpo6cbeginE
	.align		8
        /*0030*/ 	.dword	_ZN39_INTERNAL_bfcb9262_4_k_cu_1660354d_27694cuda3std3__45__cpo4cendE
	.align		8
        /*0038*/ 	.dword	_ZN39_INTERNAL_bfcb9262_4_k_cu_1660354d_27694cuda3std3__441_GLOBAL__N__bfcb9262_4_k_cu_1660354d_27696ignoreE
	.align		8
        /*0040*/ 	.dword	_ZN39_INTERNAL_bfcb9262_4_k_cu_1660354d_27694cuda3std3__419piecewise_constructE
	.align		8
        /*0048*/ 	.dword	_ZN39_INTERNAL_bfcb9262_4_k_cu_1660354d_27694cuda3std3__48in_placeE
	.align		8
        /*0050*/ 	.dword	_ZN39_INTERNAL_bfcb9262_4_k_cu_1660354d_27694cuda3std6ranges3__45__cpo4swapE
	.align		8
        /*0058*/ 	.dword	_ZN39_INTERNAL_bfcb9262_4_k_cu_1660354d_27694cuda3std6ranges3__45__cpo9iter_moveE
	.align		8
        /*0060*/ 	.dword	_ZN39_INTERNAL_bfcb9262_4_k_cu_1660354d_27694cute7productE
	.align		8
        /*0068*/ 	.dword	_ZN39_INTERNAL_bfcb9262_4_k_cu_1660354d_27694cute1_E
	.align		8
        /*0070*/ 	.dword	$str$23
	.align		8
        /*0078*/ 	.dword	$str$24


//--------------------- .text._ZN7cutlass13device_kernelINS_4fmha6kernel13FmhaKernelTmaINS1_10collective15FmhaMainloopTmaINS_10bfloat16_tEfN4cute5tupleIJNS7_1CILi64EEESA_NS9_ILi96EEEEEENS4_13DefaultFusionEJEEENS4_15FmhaFwdEpilogueIS6_fNS8_IJSA_SB_SA_EEEEEJEEEEEvNT_6ParamsE --------------------------
	.section	.text._ZN7cutlass13device_kernelINS_4fmha6kernel13FmhaKernelTmaINS1_10collective15FmhaMainloopTmaINS_10bfloat16_tEfN4cute5tupleIJNS7_1CILi64EEESA_NS9_ILi96EEEEEENS4_13DefaultFusionEJEEENS4_15FmhaFwdEpilogueIS6_fNS8_IJSA_SB_SA_EEEEEJEEEEEvNT_6ParamsE,"ax",@progbits
	.align	128
.text._ZN7cutlass13device_kernelINS_4fmha6kernel13FmhaKernelTmaINS1_10collective15FmhaMainloopTmaINS_10bfloat16_tEfN4cute5tupleIJNS7_1CILi64EEESA_NS9_ILi96EEEEEENS4_13DefaultFusionEJEEENS4_15FmhaFwdEpilogueIS6_fNS8_IJSA_SB_SA_EEEEEJEEEEEvNT_6ParamsE:
        .type           _ZN7cutlass13device_kernelINS_4fmha6kernel13FmhaKernelTmaINS1_10collective15FmhaMainloopTmaINS_10bfloat16_tEfN4cute5tupleIJNS7_1CILi64EEESA_NS9_ILi96EEEEEENS4_13DefaultFusionEJEEENS4_15FmhaFwdEpilogueIS6_fNS8_IJSA_SB_SA_EEEEEJEEEEEvNT_6ParamsE,@function
        .size           _ZN7cutlass13device_kernelINS_4fmha6kernel13FmhaKernelTmaINS1_10collective15FmhaMainloopTmaINS_10bfloat16_tEfN4cute5tupleIJNS7_1CILi64EEESA_NS9_ILi96EEEEEENS4_13DefaultFusionEJEEENS4_15FmhaFwdEpilogueIS6_fNS8_IJSA_SB_SA_EEEEEJEEEEEvNT_6ParamsE,(.L_x_78 - _ZN7cutlass13device_kernelINS_4fmha6kernel13FmhaKernelTmaINS1_10collective15FmhaMainloopTmaINS_10bfloat16_tEfN4cute5tupleIJNS7_1CILi64EEESA_NS9_ILi96EEEEEENS4_13DefaultFusionEJEEENS4_15FmhaFwdEpilogueIS6_fNS8_IJSA_SB_SA_EEEEEJEEEEEvNT_6ParamsE)
        .other          _ZN7cutlass13device_kernelINS_4fmha6kernel13FmhaKernelTmaINS1_10collective15FmhaMainloopTmaINS_10bfloat16_tEfN4cute5tupleIJNS7_1CILi64EEESA_NS9_ILi96EEEEEENS4_13DefaultFusionEJEEENS4_15FmhaFwdEpilogueIS6_fNS8_IJSA_SB_SA_EEEEEJEEEEEvNT_6ParamsE,@"STO_CUDA_ENTRY STV_DEFAULT"
_ZN7cutlass13device_kernelINS_4fmha6kernel13FmhaKernelTmaINS1_10collective15FmhaMainloopTmaINS_10bfloat16_tEfN4cute5tupleIJNS7_1CILi64EEESA_NS9_ILi96EEEEEENS4_13DefaultFusionEJEEENS4_15FmhaFwdEpilogueIS6_fNS8_IJSA_SB_SA_EEEEEJEEEEEvNT_6ParamsE:
[----:B------:R-:W1:Y:S01]  /*0000*/  LDC R1, c[0x0][0x28] ;  /* 0x00000a00ff017b82 */ /* 0x000e620000000800 */
[----:B------:R-:W2:Y:S01]  /*0010*/  S2R R18, SR_TID.X ;  /* 0x0000000000127919 */ /* 0x000ea20000002100 */
[----:B------:R-:W-:Y:S01]  /*0020*/  ELECT P0, URZ, PT ;  /* 0x00000000003f782f */ /* 0x000fe20003800000 */
[----:B------:R-:W-:Y:S01]  /*0030*/  BSSY B0, `(.L_x_0) ;  /* 0x0000010000007945 */ /* 0x000fe20003800000 */
[----:B--2---:R-:W-:-:S05]  /*0040*/  SHF.R.U32.HI R8, RZ, 0x5, R18 ;  /* 0x00000005ff087819 */ /* 0x004fca0000011612 */
[----:B------:R-:W2:Y:S02]  /*0050*/  SHFL.IDX PT, R0, R8, RZ, 0x1f ;  /* 0x00001fff08007589 */ /* 0x000ea400000e0000 */
[----:B--2---:R-:W-:-:S13]  /*0060*/  ISETP.NE.OR P0, PT, R0, RZ, !P0 ;  /* 0x000000ff0000720c */ /* 0x004fda0004705670 */
[----:B-1----:R-:W-:Y:S05]  /*0070*/  @P0 BRA `(.L_x_1) ;  /* 0x00000000002c0947 */ /* 0x002fea0003800000 */
[----:B------:R-:W-:Y:S02]  /*0080*/  ULDC.64 UR4, c[0x0][0x198] ;  /* 0x0000660000047ab9 */ /* 0x000fe40000000a00 */
[----:B------:R-:W-:Y:S02]  /*0090*/  UIADD3 UR6, UP0, UR4, 0xf0, URZ ;  /* 0x000000f004067890 */ /* 0x000fe4000ff1e03f */
[----:B------:R-:W-:Y:S02]  /*00a0*/  UIADD3 UR8, UP1, UR4, 0x1f0, URZ ;  /* 0x000001f004087890 */ /* 0x000fe4000ff3e03f */
[----:B------:R-:W-:Y:S02]  /*00b0*/  UIADD3 UR4, UP2, UR4, 0x2f0, URZ ;  /* 0x000002f004047890 */ /* 0x000fe4000ff5e03f */
[----:B------:R-:W-:Y:S02]  /*00c0*/  UIADD3.X UR7, URZ, UR5, URZ, UP0, !UPT ;  /* 0x000000053f077290 */ /* 0x000fe400087fe43f */
[----:B------:R-:W-:-:S02]  /*00d0*/  UIADD3.X UR9, URZ, UR5, URZ, UP1, !UPT ;  /* 0x000000053f097290 */ /* 0x000fc40008ffe43f */
[----:B------:R-:W-:-:S05]  /*00e0*/  UIADD3.X UR5, URZ, UR5, URZ, UP2, !UPT ;  /* 0x000000053f057290 */ /* 0x000fca00097fe43f */
[----:B------:R1:W-:Y:S02]  /*00f0*/  UTMACCTL.PF [UR6] ;  /* 0x00000000060079b9 */ /* 0x0003e40008040000 */
[----:B------:R1:W-:Y:S02]  /*0100*/  UTMACCTL.PF [UR8] ;  /* 0x00000000080079b9 */ /* 0x0003e40008040000 */
[----:B------:R1:W-:Y:S02]  /*0110*/  UTMACCTL.PF [UR4] ;  /* 0x00000000040079b9 */ /* 0x0003e40008040000 */
[----:B-1----:R-:W-:Y:S01]  /*0120*/  NOP ;  /* 0x0000000000007918 */ /* 0x002fe20000000000 */
.L_x_1:
[----:B------:R-:W-:Y:S05]  /*0130*/  BSYNC B0 ;  /* 0x0000000000007941 */ /* 0x000fea0003800000 */
.L_x_0:
[----:B------:R-:W1:Y:S02]  /*0140*/  SHFL.IDX PT, R0, R8, RZ, 0x1f ;  /* 0x00001fff08007589 */ /* 0x000e6400000e0000 */
[----:B-1----:R-:W-:-:S13]  /*0150*/  ISETP.NE.AND P0, PT, R0, RZ, PT ;  /* 0x000000ff0000720c */ /* 0x002fda0003f05270 */
[----:B------:R-:W-:Y:S05]  /*0160*/  @P0 BRA `(.L_x_2) ;  /* 0x0000000000400947 */ /* 0x000fea0003800000 */
[----:B------:R-:W1:Y:S01]  /*0170*/  S2UR UR8, SR_CgaCtaId ;  /* 0x00000000000879c3 */ /* 0x000e620000008800 */
[----:B------:R-:W-:Y:S01]  /*0180*/  UMOV UR4, 0x400 ;  /* 0x0000040000047882 */ /* 0x000fe20000000000 */
[----:B------:R-:W-:Y:S01]  /*0190*/  UMOV UR5, 0x1 ;  /* 0x0000000100057882 */ /* 0x000fe20000000000 */
[----:B------:R-:W-:Y:S01]  /*01a0*/  UMOV UR6, 0x80 ;  /* 0x0000008000067882 */ /* 0x000fe20000000000 */
[----:B------:R-:W-:Y:S01]  /*01b0*/  ELECT P0, URZ, PT ;  /* 0x00000000003f782f */ /* 0x000fe20003800000 */
[----:B------:R-:W-:-:S04]  /*01c0*/  UIADD3 UR6, -UR6, 0x100000, URZ ;  /* 0x0010000006067890 */ /* 0x000fc8000fffe13f */
[----:B------:R-:W-:Y:S02]  /*01d0*/  USHF.L.U32 UR7, UR6, 0xb, URZ ;  /* 0x0000000b06077899 */ /* 0x000fe4000800063f */
[----:B------:R-:W-:Y:S02]  /*01e0*/  USHF.L.U32 UR6, UR6, 0x1, URZ ;  /* 0x0000000106067899 */ /* 0x000fe4000800063f */
[----:B-1----:R-:W-:Y:S02]  /*01f0*/  ULEA UR8, UR8, UR4, 0x18 ;  /* 0x0000000408087291 */ /* 0x002fe4000f8ec03f */
[----:B------:R-:W-:-:S04]  /*0200*/  UIADD3 UR4, -UR5, 0x100000, URZ ;  /* 0x0010000005047890 */ /* 0x000fc8000fffe13f */
[----:B------:R-:W-:Y:S02]  /*0210*/  USHF.L.U32 UR5, UR4, 0xb, URZ ;  /* 0x0000000b04057899 */ /* 0x000fe4000800063f */
[----:B------:R-:W-:Y:S01]  /*0220*/  USHF.L.U32 UR4, UR4, 0x1, URZ ;  /* 0x0000000104047899 */ /* 0x000fe2000800063f */
[----:B------:R-:W1:Y:S11]  /*0230*/  FENCE.VIEW.ASYNC.S ;  /* 0x00000000000073c6 */ /* 0x000e760000000000 */
[----:B-1----:R1:W2:Y:S01]  /*0240*/  SYNCS.EXCH.64 URZ, [UR8+0xf040], UR4 ;  /* 0x00f04004083f75b2 */ /* 0x0022a20008000100 */
[----:B------:R1:W3:Y:S01]  /*0250*/  SYNCS.EXCH.64 URZ, [UR8+0xf048], UR6 ;  /* 0x00f04806083f75b2 */ /* 0x0002e20008000100 */
[----:B------:R-:W-:Y:S01]  /*0260*/  NOP ;  /* 0x0000000000007918 */ /* 0x000fe20000000000 */
.L_x_2:
[----:B------:R-:W4:Y:S01]  /*0270*/  SHFL.IDX PT, R0, R8, RZ, 0x1f ;  /* 0x00001fff08007589 */ /* 0x000f2200000e0000 */
[----:B------:R-:W-:Y:S01]  /*0280*/  NOP ;  /* 0x0000000000007918 */ /* 0x000fe20000000000 */
[----:B----4-:R-:W-:-:S13]  /*0290*/  ISETP.NE.AND P0, PT, R0, RZ, PT ;  /* 0x000000ff0000720c */ /* 0x010fda0003f05270 */
[----:B------:R-:W-:Y:S05]  /*02a0*/  @P0 BRA `(.L_x_3) ;  /* 0x0000000000580947 */ /* 0x000fea0003800000 */
[----:B-1----:R-:W1:Y:S01]  /*02b0*/  S2UR UR5, SR_CgaCtaId ;  /* 0x00000000000579c3 */ /* 0x002e620000008800 */
[----:B------:R-:W-:Y:S01]  /*02c0*/  UMOV UR4, 0x400 ;  /* 0x0000040000047882 */ /* 0x000fe20000000000 */
[----:B------:R-:W-:Y:S01]  /*02d0*/  UMOV UR6, 0x1 ;  /* 0x0000000100067882 */ /* 0x000fe20000000000 */
[----:B------:R-:W-:Y:S01]  /*02e0*/  UMOV UR7, 0x80 ;  /* 0x0000008000077882 */ /* 0x000fe20000000000 */
[----:B------:R-:W-:Y:S01]  /*02f0*/  ELECT P0, URZ, PT ;  /* 0x00000000003f782f */ /* 0x000fe20003800000 */
[----:B-1----:R-:W-:Y:S02]  /*0300*/  ULEA UR8, UR5, UR4, 0x18 ;  /* 0x0000000405087291 */ /* 0x002fe4000f8ec03f */
[----:B------:R-:W-:-:S04]  /*0310*/  UIADD3 UR4, -UR6, 0x100000, URZ ;  /* 0x0010000006047890 */ /* 0x000fc8000fffe13f */
[----:B------:R-:W-:Y:S02]  /*0320*/  USHF.L.U32 UR5, UR4, 0xb, URZ ;  /* 0x0000000b04057899 */ /* 0x000fe4000800063f */
[----:B------:R-:W-:Y:S02]  /*0330*/  USHF.L.U32 UR4, UR4, 0x1, URZ ;  /* 0x0000000104047899 */ /* 0x000fe4000800063f */
[----:B------:R-:W-:-:S04]  /*0340*/  UIADD3 UR6, -UR7, 0x100000, URZ ;  /* 0x0010000007067890 */ /* 0x000fc8000fffe13f */
[----:B------:R-:W-:Y:S02]  /*0350*/  USHF.L.U32 UR7, UR6, 0xb, URZ ;  /* 0x0000000b06077899 */ /* 0x000fe4000800063f */
[----:B------:R-:W-:Y:S01]  /*0360*/  USHF.L.U32 UR6, UR6, 0x1, URZ ;  /* 0x0000000106067899 */ /* 0x000fe2000800063f */
[----:B------:R-:W1:Y:S03]  /*0370*/  FENCE.VIEW.ASYNC.S ;  /* 0x00000000000073c6 */ /* 0x000e660000000000 */
[----:B-1----:R4:W1:Y:S08]  /*0380*/  SYNCS.EXCH.64 URZ, [UR8+0xf000], UR4 ;  /* 0x00f00004083f75b2 */ /* 0x0028700008000100 */
[----:B------:R4:W1:Y:S01]  /*0390*/  SYNCS.EXCH.64 URZ, [UR8+0xf020], UR6 ;  /* 0x00f02006083f75b2 */ /* 0x0008620008000100 */
[----:B------:R4:W1:Y:S01]  /*03a0*/  SYNCS.EXCH.64 URZ, [UR8+0xf008], UR4 ;  /* 0x00f00804083f75b2 */ /* 0x0008620008000100 */
[----:B------:R4:W1:Y:S01]  /*03b0*/  SYNCS.EXCH.64 URZ, [UR8+0xf028], UR6 ;  /* 0x00f02806083f75b2 */ /* 0x0008620008000100 */
[----:B------:R4:W1:Y:S01]  /*03c0*/  SYNCS.EXCH.64 URZ, [UR8+0xf010], UR4 ;  /* 0x00f01004083f75b2 */ /* 0x0008620008000100 */
[----:B------:R4:W1:Y:S01]  /*03d0*/  SYNCS.EXCH.64 URZ, [UR8+0xf030], UR6 ;  /* 0x00f03006083f75b2 */ /* 0x0008620008000100 */
[----:B------:R4:W1:Y:S01]  /*03e0*/  SYNCS.EXCH.64 URZ, [UR8+0xf018], UR4 ;  /* 0x00f01804083f75b2 */ /* 0x0008620008000100 */
[----:B------:R4:W1:Y:S02]  /*03f0*/  SYNCS.EXCH.64 URZ, [UR8+0xf038], UR6 ;  /* 0x00f03806083f75b2 */ /* 0x0008640008000100 */
[----:B----4-:R-:W-:Y:S01]  /*0400*/  NOP ;  /* 0x0000000000007918 */ /* 0x010fe20000000000 */
.L_x_3:
        /* <DEDUP_REMOVED lines=22> */
[----:B------:R4:W1:Y:S02]  /*0570*/  SYNCS.EXCH.64 URZ, [UR8+0xf078], UR6 ;  /* 0x00f07806083f75b2 */ /* 0x0008640008000100 */
[----:B----4-:R-:W-:Y:S01]  /*0580*/  NOP ;  /* 0x0000000000007918 */ /* 0x010fe20000000000 */
.L_x_4:
[----:B------:R-:W4:Y:S01]  /*0590*/  SHFL.IDX PT, R8, R8, RZ, 0x1f ;  /* 0x00001fff08087589 */ /* 0x000f2200000e0000 */
[----:B------:R-:W-:Y:S01]  /*05a0*/  ELECT P0, URZ, PT ;  /* 0x00000000003f782f */ /* 0x000fe20003800000 */
[----:B------:R-:W-:Y:S01]  /*05b0*/  NOP ;  /* 0x0000000000007918 */ /* 0x000fe20000000000 */
[----:B------:R-:W4:Y:S01]  /*05c0*/  S2UR UR36, SR_CTAID.Y ;  /* 0x00000000002479c3 */ /* 0x000f220000002600 */
[----:B------:R-:W-:Y:S01]  /*05d0*/  BSSY B0, `(.L_x_5) ;  /* 0x0000030000007945 */ /* 0x000fe20003800000 */
[----:B------:R-:W-:Y:S02]  /*05e0*/  MOV R7, RZ ;  /* 0x000000ff00077202 */ /* 0x000fe40000000f00 */
[----:B------:R-:W-:-:S04]  /*05f0*/  LOP3.LUT R16, R18, 0x7f, RZ, 0xc0, !PT ;  /* 0x0000007f12107812 */ /* 0x000fc800078ec0ff */
[----:B------:R-:W4:Y:S08]  /*0600*/  S2UR UR37, SR_CTAID.Z ;  /* 0x00000000002579c3 */ /* 0x000f300000002700 */
[----:B-123--:R-:W-:Y:S01]  /*0610*/  BAR.SYNC.DEFER_BLOCKING 0x0 ;  /* 0x0000000000007b1d */ /* 0x00efe20000010000 */
[----:B----4-:R-:W-:-:S13]  /*0620*/  ISETP.EQ.AND P1, PT, R8, RZ, P0 ;  /* 0x000000ff0800720c */ /* 0x010fda0000722270 */
[----:B------:R-:W-:Y:S05]  /*0630*/  @!P1 BRA `(.L_x_6) ;  /* 0x0000000000a49947 */ /* 0x000fea0003800000 */
[----:B------:R-:W1:Y:S01]  /*0640*/  S2R R3, SR_CgaCtaId ;  /* 0x0000000000037919 */ /* 0x000e620000008800 */
[----:B------:R-:W-:Y:S02]  /*0650*/  MOV R0, 0x400 ;  /* 0x0000040000007802 */ /* 0x000fe40000000f00 */
[----:B------:R-:W-:Y:S02]  /*0660*/  MOV R2, 0x1 ;  /* 0x0000000100027802 */ /* 0x000fe40000000f00 */
[----:B------:R-:W-:Y:S02]  /*0670*/  ISETP.NE.AND P3, PT, R16, RZ, PT ;  /* 0x000000ff1000720c */ /* 0x000fe40003f65270 */
[----:B------:R-:W-:Y:S02]  /*0680*/  SHF.L.U32 R2, R2, 0x1f, RZ ;  /* 0x0000001f02027819 */ /* 0x000fe400000006ff */
[----:B-1----:R-:W-:Y:S02]  /*0690*/  LEA R3, R3, R0, 0x18 ;  /* 0x0000000003037211 */ /* 0x002fe400078ec0ff */
[----:B------:R-:W1:Y:S02]  /*06a0*/  S2R R0, SR_CTAID.X ;  /* 0x0000000000007919 */ /* 0x000e640000002500 */
[----:B------:R-:W2:Y:S02]  /*06b0*/  SYNCS.PHASECHK.TRANS64.TRYWAIT P2, [R3+URZ+0xf048], R2 ;  /* 0x00f04802030075a7 */ /* 0x000ea4000804017f */
[----:B-12---:R-:W-:Y:S05]  /*06c0*/  @!P2 BRA `(.L_x_7) ;  /* 0x0000005c0020a947 */ /* 0x006fea0003800000 */
.L_x_61:
[----:B------:R-:W-:Y:S01]  /*06d0*/  IMAD.SHL.U32 R0, R0, 0x40, RZ ;  /* 0x0000004000007824 */ /* 0x000fe200078e00ff */
[----:B------:R-:W-:Y:S06]  /*06e0*/  @P3 BRA `(.L_x_8) ;  /* 0x0000000000143947 */ /* 0x000fec0003800000 */
[----:B------:R-:W-:Y:S02]  /*06f0*/  LOP3.LUT P2, RZ, R18, 0x1f, RZ, 0xc0, !PT ;  /* 0x0000001f12ff7812 */ /* 0x000fe4000784c0ff */
[----:B-1----:R-:W-:-:S04]  /*0700*/  MOV R2, 0x3000 ;  /* 0x0000300000027802 */ /* 0x002fc80000000f00 */
[----:B------:R2:W-:Y:S07]  /*0710*/  SYNCS.ARRIVE.TRANS64 RZ, [R3+URZ+0xf040], R2 ;  /* 0x00f0400203ff79a7 */ /* 0x0005ee000800003f */
[----:B------:R-:W-:Y:S05]  /*0720*/  @!P2 BRA `(.L_x_8) ;  /* 0x000000000004a947 */ /* 0x000fea0003800000 */
[----:B------:R-:W-:Y:S01]  /*0730*/  BPT.TRAP 0x1 ;  /* 0x000000040000795c */ /* 0x000fe20000300000 */
.L_x_8:
[----:B------:R-:W-:Y:S01]  /*0740*/  R2UR UR8, R3 ;  /* 0x00000000030872ca */ /* 0x000fe200000e0000 */
[----:B------:R-:W-:Y:S01]  /*0750*/  ULDC.64 UR4, c[0x0][0x198] ;  /* 0x0000660000047ab9 */ /* 0x000fe20000000a00 */
[----:B------:R-:W-:Y:S01]  /*0760*/  R2UR UR11, R0 ;  /* 0x00000000000b72ca */ /* 0x000fe200000e0000 */
[----:B------:R-:W-:Y:S01]  /*0770*/  UIADD3 UR4, UP0, UR4, 0xf0, URZ ;  /* 0x000000f004047890 */ /* 0x000fe2000ff1e03f */
[----:B------:R-:W-:Y:S01]  /*0780*/  UMOV UR6, 0x0 ;  /* 0x0000000000067882 */ /* 0x000fe20000000000 */
[----:B------:R-:W-:Y:S02]  /*0790*/  UMOV UR7, 0x10000000 ;  /* 0x1000000000077882 */ /* 0x000fe40000000000 */
[----:B------:R-:W-:Y:S01]  /*07a0*/  UIADD3.X UR5, URZ, UR5, URZ, UP0, !UPT ;  /* 0x000000053f057290 */ /* 0x000fe200087fe43f */
[----:B------:R-:W-:Y:S01]  /*07b0*/  UMOV UR10, URZ ;  /* 0x0000003f000a7c82 */ /* 0x000fe20008000000 */
[----:B------:R-:W-:Y:S01]  /*07c0*/  UMOV UR12, UR36 ;  /* 0x00000024000c7c82 */ /* 0x000fe20008000000 */
[----:B------:R-:W-:Y:S01]  /*07d0*/  UMOV UR13, UR37 ;  /* 0x00000025000d7c82 */ /* 0x000fe20008000000 */
[----:B------:R-:W-:-:S02]  /*07e0*/  UMOV UR18, 0x20 ;  /* 0x0000002000127882 */ /* 0x000fc40000000000 */
[----:B------:R-:W-:Y:S02]  /*07f0*/  UIADD3 UR9, UR8, 0xf040, URZ ;  /* 0x0000f04008097890 */ /* 0x000fe4000fffe03f */
[----:B------:R-:W-:Y:S02]  /*0800*/  UIADD3 UR16, UR8, 0x1000, URZ ;  /* 0x0000100008107890 */ /* 0x000fe4000fffe03f */
[----:B------:R-:W-:Y:S01]  /*0810*/  UIADD3 UR32, UR8, 0x2000, URZ ;  /* 0x0000200008207890 */ /* 0x000fe2000fffe03f */
[----:B------:R-:W-:Y:S01]  /*0820*/  UMOV UR20, UR36 ;  /* 0x0000002400147c82 */ /* 0x000fe20008000000 */
[----:B------:R-:W-:Y:S01]  /*0830*/  UMOV UR21, UR37 ;  /* 0x0000002500157c82 */ /* 0x000fe20008000000 */
[----:B------:R-:W-:Y:S01]  /*0840*/  UMOV UR19, UR11 ;  /* 0x0000000b00137c82 */ /* 0x000fe20008000000 */
[----:B------:R-:W-:Y:S01]  /*0850*/  UMOV UR17, UR9 ;  /* 0x0000000900117c82 */ /* 0x000fe20008000000 */
[----:B------:R-:W-:Y:S01]  /*0860*/  UMOV UR34, 0x40 ;  /* 0x0000004000227882 */ /* 0x000fe20000000000 */
[----:B------:R-:W-:Y:S01]  /*0870*/  UMOV UR35, UR11 ;  /* 0x0000000b00237c82 */ /* 0x000fe20008000000 */
[----:B------:R3:W-:Y:S01]  /*0880*/  UTMALDG.4D [UR8], [UR4], desc[UR6] ;  /* 0x00000608040075b4 */ /* 0x0007e20008019000 */
[----:B------:R-:W-:Y:S01]  /*0890*/  UMOV UR33, UR9 ;  /* 0x0000000900217c82 */ /* 0x000fe20008000000 */
[----:B------:R3:W-:Y:S01]  /*08a0*/  UTMALDG.4D [UR16], [UR4], desc[UR6] ;  /* 0x00000610040075b4 */ /* 0x0007e20008019000 */
[----:B------:R3:W-:Y:S02]  /*08b0*/  UTMALDG.4D [UR32], [UR4], desc[UR6] ;  /* 0x00000620040075b4 */ /* 0x0007e40008019000 */
[----:B---3--:R-:W-:Y:S01]  /*08c0*/  NOP ;  /* 0x0000000000007918 */ /* 0x008fe20000000000 */
.L_x_6:
[----:B------:R-:W-:Y:S05]  /*08d0*/  BSYNC B0 ;  /* 0x0000000000007941 */ /* 0x000fea0003800000 */
.L_x_5:
[----:B------:R-:W3:Y:S01]  /*08e0*/  LDC R81, c[0x0][0x28c] ;  /* 0x0000a300ff517b82 */ /* 0x000ee20000000800 */
[----:B------:R-:W-:Y:S01]  /*08f0*/  BSSY B0, `(.L_x_9) ;  /* 0x00000c8000007945 */ /* 0x000fe20003800000 */
[----:B------:R-:W-:Y:S01]  /*0900*/  IMAD.MOV.U32 R6, RZ, RZ, 0x1 ;  /* 0x00000001ff067424 */ /* 0x000fe200078e00ff */
[----:B------:R-:W-:Y:S02]  /*0910*/  MOV R5, RZ ;  /* 0x000000ff00057202 */ /* 0x000fe40000000f00 */
[----:B---3--:R-:W-:-:S04]  /*0920*/  IADD3 R0, R81, 0x3f, RZ ;  /* 0x0000003f51007810 */ /* 0x008fc80007ffe0ff */
[----:B-12---:R-:W-:-:S04]  /*0930*/  SHF.R.S32.HI R3, RZ, 0x1f, R0 ;  /* 0x0000001fff037819 */ /* 0x006fc80000011400 */
[----:B------:R-:W-:-:S04]  /*0940*/  LEA.HI R3, R3, R0, RZ, 0x6 ;  /* 0x0000000003037211 */ /* 0x000fc800078f30ff */
[----:B------:R-:W-:-:S04]  /*0950*/  SHF.R.S32.HI R17, RZ, 0x6, R3 ;  /* 0x00000006ff117819 */ /* 0x000fc80000011403 */
[----:B------:R-:W-:Y:S01]  /*0960*/  SHF.L.U32 R4, R17, 0x1, RZ ;  /* 0x0000000111047819 */ /* 0x000fe200000006ff */
[----:B------:R-:W-:Y:S06]  /*0970*/  @!P1 BRA `(.L_x_10) ;  /* 0x0000000800fc9947 */ /* 0x000fec0003800000 */
[----:B------:R-:W-:Y:S01]  /*0980*/  ISETP.GE.AND P1, PT, R81, 0x1, PT ;  /* 0x000000015100780c */ /* 0x000fe20003f26270 */
[----:B------:R-:W-:Y:S01]  /*0990*/  IMAD.MOV.U32 R7, RZ, RZ, RZ ;  /* 0x000000ffff077224 */ /* 0x000fe200078e00ff */
[----:B------:R-:W-:Y:S02]  /*09a0*/  LOP3.LUT R9, R18, 0x1f, RZ, 0xc0, !PT ;  /* 0x0000001f12097812 */ /* 0x000fe400078ec0ff */
[----:B------:R-:W-:-:S09]  /*09b0*/  MOV R5, RZ ;  /* 0x000000ff00057202 */ /* 0x000fd20000000f00 */
[----:B------:R-:W-:Y:S05]  /*09c0*/  @!P1 BRA `(.L_x_11) ;  /* 0x0000000400549947 */ /* 0x000fea0003800000 */
[----:B------:R-:W1:Y:S01]  /*09d0*/  S2R R3, SR_CgaCtaId ;  /* 0x0000000000037919 */ /* 0x000e620000008800 */
[----:B------:R-:W-:Y:S02]  /*09e0*/  MOV R0, 0x400 ;  /* 0x0000040000007802 */ /* 0x000fe40000000f00 */
[----:B------:R-:W-:Y:S02]  /*09f0*/  MOV R2, 0x1 ;  /* 0x0000000100027802 */ /* 0x000fe40000000f00 */
[----:B------:R-:W-:Y:S02]  /*0a00*/  ISETP.NE.AND P2, PT, R16, RZ, PT ;  /* 0x000000ff1000720c */ /* 0x000fe40003f45270 */
[----:B-1----:R-:W-:Y:S02]  /*0a10*/  LEA R0, R3, R0, 0x18 ;  /* 0x0000000003007211 */ /* 0x002fe400078ec0ff */
[----:B------:R-:W-:-:S04]  /*0a20*/  SHF.L.U32 R3, R2, 0x1f, RZ ;  /* 0x0000001f02037819 */ /* 0x000fc800000006ff */
[----:B------:R-:W1:Y:S02]  /*0a30*/  SYNCS.PHASECHK.TRANS64.TRYWAIT P1, [R0+URZ+0xf020], R3 ;  /* 0x00f02003000075a7 */ /* 0x000e64000802017f */
[----:B-1----:R-:W-:Y:S05]  /*0a40*/  @!P1 BRA `(.L_x_12) ;  /* 0x0000005800549947 */ /* 0x002fea0003800000 */
.L_x_62:
[----:B------:R-:W-:Y:S01]  /*0a50*/  IMAD.MOV.U32 R5, RZ, RZ, 0x1 ;  /* 0x00000001ff057424 */ /* 0x000fe200078e00ff */
[----:B------:R-:W-:Y:S06]  /*0a60*/  @P2 BRA `(.L_x_13) ;  /* 0x0000000000142947 */ /* 0x000fec0003800000 */
[----:B------:R-:W-:Y:S02]  /*0a70*/  ISETP.NE.AND P1, PT, R9, RZ, PT ;  /* 0x000000ff0900720c */ /* 0x000fe40003f25270 */
[----:B-1----:R-:W-:-:S04]  /*0a80*/  MOV R3, 0x3000 ;  /* 0x0000300000037802 */ /* 0x002fc80000000f00 */
[----:B------:R2:W-:Y:S07]  /*0a90*/  SYNCS.ARRIVE.TRANS64 RZ, [R0+URZ+0xf000], R3 ;  /* 0x00f0000300ff79a7 */ /* 0x0005ee000800003f */
[----:B------:R-:W-:Y:S05]  /*0aa0*/  @!P1 BRA `(.L_x_13) ;  /* 0x0000000000049947 */ /* 0x000fea0003800000 */
[----:B------:R-:W-:Y:S01]  /*0ab0*/  BPT.TRAP 0x1 ;  /* 0x000000040000795c */ /* 0x000fe20000300000 */
.L_x_13:
[----:B-12---:R-:W1:Y:S01]  /*0ac0*/  S2R R3, SR_CgaCtaId ;  /* 0x0000000000037919 */ /* 0x006e620000008800 */
[----:B------:R-:W-:Y:S01]  /*0ad0*/  R2UR UR32, R0 ;  /* 0x00000000002072ca */ /* 0x000fe200000e0000 */
[----:B------:R-:W-:Y:S01]  /*0ae0*/  ULDC.64 UR4, c[0x0][0x198] ;  /* 0x0000660000047ab9 */ /* 0x000fe20000000a00 */
[----:B------:R-:W-:Y:S01]  /*0af0*/  MOV R0, 0x400 ;  /* 0x0000040000007802 */ /* 0x000fe20000000f00 */
[----:B------:R-:W-:Y:S01]  /*0b00*/  UIADD3 UR4, UP0, UR4, 0x1f0, URZ ;  /* 0x000001f004047890 */ /* 0x000fe2000ff1e03f */
[----:B------:R-:W-:Y:S01]  /*0b10*/  MOV R6, 0x1 ;  /* 0x0000000100067802 */ /* 0x000fe20000000f00 */
[----:B------:R-:W-:Y:S01]  /*0b20*/  UMOV UR19, URZ ;  /* 0x0000003f00137c82 */ /* 0x000fe20008000000 */
[----:B------:R-:W-:Y:S01]  /*0b30*/  UMOV UR6, 0x0 ;  /* 0x0000000000067882 */ /* 0x000fe20000000000 */
[----:B------:R-:W-:Y:S01]  /*0b40*/  UIADD3.X UR5, URZ, UR5, URZ, UP0, !UPT ;  /* 0x000000053f057290 */ /* 0x000fe200087fe43f */
[----:B------:R-:W-:Y:S01]  /*0b50*/  ISETP.NE.AND P2, PT, R16, RZ, PT ;  /* 0x000000ff1000720c */ /* 0x000fe20003f45270 */
[----:B------:R-:W-:Y:S01]  /*0b60*/  UMOV UR7, 0x10000000 ;  /* 0x1000000000077882 */ /* 0x000fe20000000000 */
[----:B------:R-:W-:Y:S01]  /*0b70*/  UMOV UR18, URZ ;  /* 0x0000003f00127c82 */ /* 0x000fe20008000000 */
[----:B------:R-:W-:Y:S01]  /*0b80*/  UMOV UR20, UR36 ;  /* 0x0000002400147c82 */ /* 0x000fe20008000000 */
[----:B------:R-:W-:Y:S01]  /*0b90*/  UMOV UR21, UR37 ;  /* 0x0000002500157c82 */ /* 0x000fe20008000000 */
[----:B------:R-:W-:-:S02]  /*0ba0*/  UIADD3 UR16, UR32, 0x3000, URZ ;  /* 0x0000300020107890 */ /* 0x000fc4000fffe03f */
[----:B------:R-:W-:Y:S02]  /*0bb0*/  UIADD3 UR17, UR32, 0xf000, URZ ;  /* 0x0000f00020117890 */ /* 0x000fe4000fffe03f */
[----:B------:R-:W-:Y:S02]  /*0bc0*/  UIADD3 UR8, UR32, 0x4000, URZ ;  /* 0x0000400020087890 */ /* 0x000fe4000fffe03f */
[----:B------:R-:W-:Y:S01]  /*0bd0*/  UIADD3 UR32, UR32, 0x5000, URZ ;  /* 0x0000500020207890 */ /* 0x000fe2000fffe03f */
[----:B------:R-:W-:Y:S01]  /*0be0*/  UMOV UR10, 0x20 ;  /* 0x00000020000a7882 */ /* 0x000fe20000000000 */
        /* <DEDUP_REMOVED lines=8> */
[----:B-1----:R-:W-:-:S02]  /*0c70*/  LEA R2, R3, R0, 0x18 ;  /* 0x0000000003027211 */ /* 0x002fc400078ec0ff */
[----:B------:R-:W-:-:S03]  /*0c80*/  SHF.L.U32 R3, R6, 0x1f, RZ ;  /* 0x0000001f06037819 */ /* 0x000fc600000006ff */
[----:B------:R-:W-:Y:S01]  /*0c90*/  IMAD R0, R5, 0x8, R2 ;  /* 0x0000000805007824 */ /* 0x000fe200078e0202 */
[----:B------:R2:W-:Y:S01]  /*0ca0*/  UTMALDG.4D [UR8], [UR4], desc[UR6] ;  /* 0x00000608040075b4 */ /* 0x0005e20008019000 */
[----:B------:R2:W-:Y:S02]  /*0cb0*/  UTMALDG.4D [UR32], [UR4], desc[UR6] ;  /* 0x00000620040075b4 */ /* 0x0005e40008019000 */
[----:B------:R-:W1:Y:S02]  /*0cc0*/  SYNCS.PHASECHK.TRANS64.TRYWAIT P1, [R0+URZ+0xf020], R3 ;  /* 0x00f02003000075a7 */ /* 0x000e64000802017f */
[----:B-12---:R-:W-:Y:S05]  /*0cd0*/  @!P1 BRA `(.L_x_14) ;  /* 0x0000005400c49947 */ /* 0x006fea0003800000 */
.L_x_63:
[----:B------:R-:W-:Y:S01]  /*0ce0*/  MOV R7, 0x1 ;  /* 0x0000000100077802 */ /* 0x000fe20000000f00 */
[----:B------:R-:W-:Y:S06]  /*0cf0*/  @P2 BRA `(.L_x_15) ;  /* 0x0000000000142947 */ /* 0x000fec0003800000 */
[----:B------:R-:W-:Y:S02]  /*0d00*/  ISETP.NE.AND P1, PT, R9, RZ, PT ;  /* 0x000000ff0900720c */ /* 0x000fe40003f25270 */
[----:B-1----:R-:W-:-:S04]  /*0d10*/  MOV R3, 0x3000 ;  /* 0x0000300000037802 */ /* 0x002fc80000000f00 */
[----:B------:R2:W-:Y:S07]  /*0d20*/  SYNCS.ARRIVE.TRANS64 RZ, [R0+URZ+0xf000], R3 ;  /* 0x00f0000300ff79a7 */ /* 0x0005ee000800003f */
[----:B------:R-:W-:Y:S05]  /*0d30*/  @!P1 BRA `(.L_x_15) ;  /* 0x0000000000049947 */ /* 0x000fea0003800000 */
[----:B------:R-:W-:Y:S01]  /*0d40*/  BPT.TRAP 0x1 ;  /* 0x000000040000795c */ /* 0x000fe20000300000 */
.L_x_15:
[C---:B------:R-:W-:Y:S01]  /*0d50*/  IMAD R2, R5.reuse, 0x3000, R2 ;  /* 0x0000300005027824 */ /* 0x040fe200078e0202 */
[----:B------:R-:W-:Y:S01]  /*0d60*/  R2UR UR17, R0 ;  /* 0x00000000001172ca */ /* 0x000fe200000e0000 */
[----:B------:R-:W-:Y:S01]  /*0d70*/  ULDC.64 UR4, c[0x0][0x198] ;  /* 0x0000660000047ab9 */ /* 0x000fe20000000a00 */
[----:B------:R-:W-:Y:S01]  /*0d80*/  UMOV UR19, URZ ;  /* 0x0000003f00137c82 */ /* 0x000fe20008000000 */
[----:B------:R-:W-:Y:S01]  /*0d90*/  UIADD3 UR4, UP0, UR4, 0x2f0, URZ ;  /* 0x000002f004047890 */ /* 0x000fe2000ff1e03f */
[----:B------:R-:W-:Y:S01]  /*0da0*/  R2UR UR32, R2 ;  /* 0x00000000022072ca */ /* 0x000fe200000e0000 */
[----:B------:R-:W-:Y:S01]  /*0db0*/  UMOV UR6, 0x0 ;  /* 0x0000000000067882 */ /* 0x000fe20000000000 */
[----:B------:R-:W-:Y:S01]  /*0dc0*/  UMOV UR7, 0x10000000 ;  /* 0x1000000000077882 */ /* 0x000fe20000000000 */
[----:B------:R-:W-:Y:S01]  /*0dd0*/  UIADD3.X UR5, URZ, UR5, URZ, UP0, !UPT ;  /* 0x000000053f057290 */ /* 0x000fe200087fe43f */
[----:B------:R-:W-:Y:S01]  /*0de0*/  VIADD R5, R5, 0x1 ;  /* 0x0000000105057836 */ /* 0x000fe20000000000 */
[----:B------:R-:W-:Y:S01]  /*0df0*/  UMOV UR18, URZ ;  /* 0x0000003f00127c82 */ /* 0x000fe20008000000 */
[----:B------:R-:W-:Y:S01]  /*0e00*/  UMOV UR20, UR36 ;  /* 0x0000002400147c82 */ /* 0x000fe20008000000 */
[----:B------:R-:W-:Y:S01]  /*0e10*/  UMOV UR21, UR37 ;  /* 0x0000002500157c82 */ /* 0x000fe20008000000 */
[----:B------:R-:W-:Y:S01]  /*0e20*/  UMOV UR10, 0x20 ;  /* 0x00000020000a7882 */ /* 0x000fe20000000000 */
[----:B------:R-:W-:Y:S01]  /*0e30*/  UIADD3 UR17, UR17, 0xf000, URZ ;  /* 0x0000f00011117890 */ /* 0x000fe2000fffe03f */
[----:B------:R-:W-:Y:S01]  /*0e40*/  UMOV UR12, UR36 ;  /* 0x00000024000c7c82 */ /* 0x000fe20008000000 */
[----:B------:R-:W-:-:S02]  /*0e50*/  UMOV UR13, UR37 ;  /* 0x00000025000d7c82 */ /* 0x000fc40008000000 */
[----:B------:R-:W-:Y:S02]  /*0e60*/  UIADD3 UR16, UR32, 0x3000, URZ ;  /* 0x0000300020107890 */ /* 0x000fe4000fffe03f */
[----:B------:R-:W-:Y:S02]  /*0e70*/  UIADD3 UR8, UR32, 0x4000, URZ ;  /* 0x0000400020087890 */ /* 0x000fe4000fffe03f */
[----:B------:R-:W-:Y:S01]  /*0e80*/  UIADD3 UR32, UR32, 0x5000, URZ ;  /* 0x0000500020207890 */ /* 0x000fe2000fffe03f */
[----:B------:R-:W-:Y:S01]  /*0e90*/  UMOV UR11, UR19 ;  /* 0x00000013000b7c82 */ /* 0x000fe20008000000 */
[----:B------:R-:W-:Y:S01]  /*0ea0*/  UMOV UR9, UR17 ;  /* 0x0000001100097c82 */ /* 0x000fe20008000000 */
[----:B------:R-:W-:Y:S01]  /*0eb0*/  UMOV UR34, 0x40 ;  /* 0x0000004000227882 */ /* 0x000fe20000000000 */
[----:B------:R-:W-:Y:S01]  /*0ec0*/  UMOV UR35, UR19 ;  /* 0x0000001300237c82 */ /* 0x000fe20008000000 */
[----:B------:R3:W-:Y:S01]  /*0ed0*/  UTMALDG.4D [UR16], [UR4], desc[UR6] ;  /* 0x00000610040075b4 */ /* 0x0007e20008019000 */
[----:B------:R-:W-:Y:S01]  /*0ee0*/  UMOV UR33, UR17 ;  /* 0x0000001100217c82 */ /* 0x000fe20008000000 */
[----:B------:R3:W-:Y:S02]  /*0ef0*/  UTMALDG.4D [UR8], [UR4], desc[UR6] ;  /* 0x00000608040075b4 */ /* 0x0007e40008019000 */
[----:B------:R3:W-:Y:S02]  /*0f00*/  UTMALDG.4D [UR32], [UR4], desc[UR6] ;  /* 0x00000620040075b4 */ /* 0x0007e40008019000 */
[----:B---3--:R-:W-:Y:S01]  /*0f10*/  NOP ;  /* 0x0000000000007918 */ /* 0x008fe20000000000 */
.L_x_11:
[----:B------:R-:W-:Y:S02]  /*0f20*/  ISETP.GE.AND P1, PT, R81, 0x41, PT ;  /* 0x000000415100780c */ /* 0x000fe40003f26270 */
[----:B------:R-:W-:-:S11]  /*0f30*/  MOV R6, 0x1 ;  /* 0x0000000100067802 */ /* 0x000fd60000000f00 */
[----:B------:R-:W-:Y:S05]  /*0f40*/  @!P1 BRA `(.L_x_16) ;  /* 0x0000000400849947 */ /* 0x000fea0003800000 */
[----:B-12---:R-:W1:Y:S01]  /*0f50*/  S2R R3, SR_CgaCtaId ;  /* 0x0000000000037919 */ /* 0x006e620000008800 */
[----:B------:R-:W-:Y:S02]  /*0f60*/  MOV R0, 0x400 ;  /* 0x0000040000007802 */ /* 0x000fe40000000f00 */
[----:B------:R-:W-:Y:S02]  /*0f70*/  MOV R2, 0x1 ;  /* 0x0000000100027802 */ /* 0x000fe40000000f00 */
[----:B------:R-:W-:Y:S02]  /*0f80*/  ISETP.NE.AND P2, PT, R16, RZ, PT ;  /* 0x000000ff1000720c */ /* 0x000fe40003f45270 */
[----:B-1----:R-:W-:Y:S02]  /*0f90*/  LEA R0, R3, R0, 0x18 ;  /* 0x0000000003007211 */ /* 0x002fe400078ec0ff */
[----:B------:R-:W-:-:S03]  /*0fa0*/  SHF.L.U32 R3, R2, 0x1f, RZ ;  /* 0x0000001f02037819 */ /* 0x000fc600000006ff */
[----:B------:R-:W-:-:S04]  /*0fb0*/  IMAD R2, R5, 0x8, R0 ;  /* 0x0000000805027824 */ /* 0x000fc800078e0200 */
[----:B------:R-:W1:Y:S02]  /*0fc0*/  SYNCS.PHASECHK.TRANS64.TRYWAIT P1, [R2+URZ+0xf020], R3 ;  /* 0x00f02003020075a7 */ /* 0x000e64000802017f */
[----:B-1----:R-:W-:Y:S05]  /*0fd0*/  @!P1 BRA `(.L_x_17) ;  /* 0x0000005400189947 */ /* 0x002fea0003800000 */
.L_x_64:
[----:B------:R-:W-:Y:S05]  /*0fe0*/  @P2 BRA `(.L_x_18) ;  /* 0x0000000000142947 */ /* 0x000fea0003800000 */
[----:B------:R-:W-:Y:S02]  /*0ff0*/  ISETP.NE.AND P1, PT, R9, RZ, PT ;  /* 0x000000ff0900720c */ /* 0x000fe40003f25270 */
[----:B-1----:R-:W-:-:S04]  /*1000*/  MOV R3, 0x3000 ;  /* 0x0000300000037802 */ /* 0x002fc80000000f00 */
[----:B------:R2:W-:Y:S07]  /*1010*/  SYNCS.ARRIVE.TRANS64 RZ, [R2+URZ+0xf000], R3 ;  /* 0x00f0000302ff79a7 */ /* 0x0005ee000800003f */
[----:B------:R-:W-:Y:S05]  /*1020*/  @!P1 BRA `(.L_x_18) ;  /* 0x0000000000049947 */ /* 0x000fea0003800000 */
[----:B------:R-:W-:Y:S01]  /*1030*/  BPT.TRAP 0x1 ;  /* 0x000000040000795c */ /* 0x000fe20000300000 */
.L_x_18:
[----:B-12---:R-:W1:Y:S01]  /*1040*/  S2R R3, SR_CgaCtaId ;  /* 0x0000000000037919 */ /* 0x006e620000008800 */
[----:B------:R-:W-:Y:S01]  /*1050*/  IMAD R0, R5, 0x3000, R0 ;  /* 0x0000300005007824 */ /* 0x000fe200078e0200 */
[----:B------:R-:W-:Y:S01]  /*1060*/  R2UR UR17, R2 ;  /* 0x00000000021172ca */ /* 0x000fe200000e0000 */
[----:B------:R-:W-:Y:S01]  /*1070*/  ULDC.64 UR4, c[0x0][0x198] ;  /* 0x0000660000047ab9 */ /* 0x000fe20000000a00 */
[----:B------:R-:W-:Y:S01]  /*1080*/  R2UR UR19, R7 ;  /* 0x00000000071372ca */ /* 0x000fe200000e0000 */
[----:B------:R-:W-:Y:S01]  /*1090*/  UIADD3 UR4, UP0, UR4, 0x1f0, URZ ;  /* 0x000001f004047890 */ /* 0x000fe2000ff1e03f */
[----:B------:R-:W-:Y:S01]  /*10a0*/  R2UR UR32, R0 ;  /* 0x00000000002072ca */ /* 0x000fe200000e0000 */
[----:B------:R-:W-:Y:S01]  /*10b0*/  UMOV UR6, 0x0 ;  /* 0x0000000000067882 */ /* 0x000fe20000000000 */
[----:B------:R-:W-:Y:S01]  /*10c0*/  IADD3 R5, R5, 0x1, RZ ;  /* 0x0000000105057810 */ /* 0x000fe20007ffe0ff */
[----:B------:R-:W-:Y:S01]  /*10d0*/  UIADD3.X UR5, URZ, UR5, URZ, UP0, !UPT ;  /* 0x000000053f057290 */ /* 0x000fe200087fe43f */
[----:B------:R-:W-:Y:S01]  /*10e0*/  MOV R0, 0x400 ;  /* 0x0000040000007802 */ /* 0x000fe20000000f00 */
[----:B------:R-:W-:Y:S01]  /*10f0*/  UMOV UR7, 0x10000000 ;  /* 0x1000000000077882 */ /* 0x000fe20000000000 */
[C---:B------:R-:W-:Y:S01]  /*1100*/  ISETP.NE.AND P2, PT, R5.reuse, 0x4, PT ;  /* 0x000000040500780c */ /* 0x040fe20003f45270 */
[----:B------:R-:W-:Y:S01]  /*1110*/  UMOV UR18, URZ ;  /* 0x0000003f00127c82 */ /* 0x000fe20008000000 */
[C---:B------:R-:W-:Y:S01]  /*1120*/  ISETP.NE.AND P1, PT, R5.reuse, 0x4, PT ;  /* 0x000000040500780c */ /* 0x040fe20003f25270 */
[----:B------:R-:W-:Y:S01]  /*1130*/  UIADD3 UR17, UR17, 0xf000, URZ ;  /* 0x0000f00011117890 */ /* 0x000fe2000fffe03f */
[----:B------:R-:W-:Y:S01]  /*1140*/  SEL R5, R5, RZ, P2 ;  /* 0x000000ff05057207 */ /* 0x000fe20001000000 */
[----:B------:R-:W-:Y:S01]  /*1150*/  USHF.L.U32 UR19, UR19, 0x6, URZ ;  /* 0x0000000613137899 */ /* 0x000fe2000800063f */
[----:B------:R-:W-:Y:S01]  /*1160*/  SEL R6, RZ, 0x1, !P1 ;  /* 0x00000001ff067807 */ /* 0x000fe20004800000 */
[----:B------:R-:W-:Y:S01]  /*1170*/  UIADD3 UR16, UR32, 0x3000, URZ ;  /* 0x0000300020107890 */ /* 0x000fe2000fffe03f */
[----:B------:R-:W-:Y:S01]  /*1180*/  ISETP.NE.AND P2, PT, R16, RZ, PT ;  /* 0x000000ff1000720c */ /* 0x000fe20003f45270 */
[----:B------:R-:W-:-:S02]  /*1190*/  UIADD3 UR8, UR32, 0x4000, URZ ;  /* 0x0000400020087890 */ /* 0x000fc4000fffe03f */
[----:B------:R-:W-:Y:S01]  /*11a0*/  UIADD3 UR32, UR32, 0x5000, URZ ;  /* 0x0000500020207890 */ /* 0x000fe2000fffe03f */
[----:B------:R-:W-:Y:S01]  /*11b0*/  UMOV UR20, UR36 ;  /* 0x0000002400147c82 */ /* 0x000fe20008000000 */
[----:B------:R-:W-:Y:S01]  /*11c0*/  UMOV UR21, UR37 ;  /* 0x0000002500157c82 */ /* 0x000fe20008000000 */
[----:B------:R-:W-:Y:S01]  /*11d0*/  UMOV UR10, 0x20 ;  /* 0x00000020000a7882 */ /* 0x000fe20000000000 */
[----:B------:R-:W-:Y:S01]  /*11e0*/  UMOV UR12, UR36 ;  /* 0x00000024000c7c82 */ /* 0x000fe20008000000 */
[----:B------:R-:W-:Y:S01]  /*11f0*/  UMOV UR13, UR37 ;  /* 0x00000025000d7c82 */ /* 0x000fe20008000000 */
[----:B------:R-:W-:Y:S01]  /*1200*/  UMOV UR9, UR17 ;  /* 0x0000001100097c82 */ /* 0x000fe20008000000 */
[----:B------:R-:W-:Y:S01]  /*1210*/  UMOV UR11, UR19 ;  /* 0x00000013000b7c82 */ /* 0x000fe20008000000 */
[----:B-1----:R-:W-:Y:S01]  /*1220*/  LEA R2, R3, R0, 0x18 ;  /* 0x0000000003027211 */ /* 0x002fe200078ec0ff */
[----:B------:R-:W-:Y:S01]  /*1230*/  UMOV UR34, 0x40 ;  /* 0x0000004000227882 */ /* 0x000fe20000000000 */
[----:B------:R-:W-:Y:S01]  /*1240*/  SHF.L.U32 R0, R6, 0x1f, RZ ;  /* 0x0000001f06007819 */ /* 0x000fe200000006ff */
[----:B------:R-:W-:Y:S01]  /*1250*/  UMOV UR33, UR17 ;  /* 0x0000001100217c82 */ /* 0x000fe20008000000 */
[----:B------:R1:W-:Y:S01]  /*1260*/  UTMALDG.4D [UR16], [UR4], desc[UR6] ;  /* 0x00000610040075b4 */ /* 0x0003e20008019000 */
[----:B------:R-:W-:Y:S01]  /*1270*/  IMAD R3, R5, 0x8, R2 ;  /* 0x0000000805037824 */ /* 0x000fe200078e0202 */
[----:B------:R-:W-:Y:S01]  /*1280*/  UMOV UR35, UR19 ;  /* 0x0000001300237c82 */ /* 0x000fe20008000000 */
[----:B------:R1:W-:Y:S01]  /*1290*/  UTMALDG.4D [UR8], [UR4], desc[UR6] ;  /* 0x00000608040075b4 */ /* 0x0003e20008019000 */
[----:B------:R1:W-:Y:S01]  /*12a0*/  UTMALDG.4D [UR32], [UR4], desc[UR6] ;  /* 0x00000620040075b4 */ /* 0x0003e20008019000 */
[----:B------:R-:W2:Y:S02]  /*12b0*/  SYNCS.PHASECHK.TRANS64.TRYWAIT P1, [R3+URZ+0xf020], R0 ;  /* 0x00f02000030075a7 */ /* 0x000ea4000802017f */
[----:B-12---:R-:W-:Y:S05]  /*12c0*/  @!P1 BRA `(.L_x_19) ;  /* 0x0000005000709947 */ /* 0x006fea0003800000 */
.L_x_65:
[----:B------:R-:W-:Y:S05]  /*12d0*/  @P2 BRA `(.L_x_20) ;  /* 0x0000000000142947 */ /* 0x000fea0003800000 */
[----:B------:R-:W-:Y:S02]  /*12e0*/  ISETP.NE.AND P1, PT, R9, RZ, PT ;  /* 0x000000ff0900720c */ /* 0x000fe40003f25270 */
[----:B-1----:R-:W-:-:S04]  /*12f0*/  MOV R0, 0x3000 ;  /* 0x0000300000007802 */ /* 0x002fc80000000f00 */
[----:B------:R2:W-:Y:S07]  /*1300*/  SYNCS.ARRIVE.TRANS64 RZ, [R3+URZ+0xf000], R0 ;  /* 0x00f0000003ff79a7 */ /* 0x0005ee000800003f */
[----:B------:R-:W-:Y:S05]  /*1310*/  @!P1 BRA `(.L_x_20) ;  /* 0x0000000000049947 */ /* 0x000fea0003800000 */
[----:B------:R-:W-:Y:S01]  /*1320*/  BPT.TRAP 0x1 ;  /* 0x000000040000795c */ /* 0x000fe20000300000 */
.L_x_20:
[----:B------:R-:W-:Y:S01]  /*1330*/  IMAD R2, R5, 0x3000, R2 ;  /* 0x0000300005027824 */ /* 0x000fe200078e0202 */
[----:B------:R-:W-:Y:S01]  /*1340*/  R2UR UR17, R3 ;  /* 0x00000000031172ca */ /* 0x000fe200000e0000 */
[----:B------:R-:W-:Y:S01]  /*1350*/  ULDC.64 UR4, c[0x0][0x198] ;  /* 0x0000660000047ab9 */ /* 0x000fe20000000a00 */
[----:B------:R-:W-:Y:S01]  /*1360*/  R2UR UR19, R7 ;  /* 0x00000000071372ca */ /* 0x000fe200000e0000 */
[----:B------:R-:W-:Y:S01]  /*1370*/  UIADD3 UR4, UP0, UR4, 0x2f0, URZ ;  /* 0x000002f004047890 */ /* 0x000fe2000ff1e03f */
[----:B------:R-:W-:Y:S01]  /*1380*/  R2UR UR32, R2 ;  /* 0x00000000022072ca */ /* 0x000fe200000e0000 */
[----:B------:R-:W-:Y:S01]  /*1390*/  UMOV UR6, 0x0 ;  /* 0x0000000000067882 */ /* 0x000fe20000000000 */
[----:B------:R-:W-:Y:S01]  /*13a0*/  UMOV UR7, 0x10000000 ;  /* 0x1000000000077882 */ /* 0x000fe20000000000 */
[----:B------:R-:W-:Y:S01]  /*13b0*/  UIADD3.X UR5, URZ, UR5, URZ, UP0, !UPT ;  /* 0x000000053f057290 */ /* 0x000fe200087fe43f */
[----:B------:R-:W-:Y:S01]  /*13c0*/  IADD3 R5, R5, 0x1, RZ ;  /* 0x0000000105057810 */ /* 0x000fe20007ffe0ff */
[----:B------:R-:W-:Y:S01]  /*13d0*/  UMOV UR18, URZ ;  /* 0x0000003f00127c82 */ /* 0x000fe20008000000 */
[----:B------:R-:W-:Y:S01]  /*13e0*/  UMOV UR20, UR36 ;  /* 0x0000002400147c82 */ /* 0x000fe20008000000 */
[----:B------:R-:W-:Y:S01]  /*13f0*/  UMOV UR21, UR37 ;  /* 0x0000002500157c82 */ /* 0x000fe20008000000 */
[----:B------:R-:W-:Y:S01]  /*1400*/  UMOV UR10, 0x20 ;  /* 0x00000020000a7882 */ /* 0x000fe20000000000 */
[----:B------:R-:W-:Y:S01]  /*1410*/  UIADD3 UR17, UR17, 0xf000, URZ ;  /* 0x0000f00011117890 */ /* 0x000fe2000fffe03f */
[----:B------:R-:W-:Y:S01]  /*1420*/  ISETP.NE.AND P1, PT, R5, 0x4, PT ;  /* 0x000000040500780c */ /* 0x000fe20003f25270 */
[----:B------:R-:W-:Y:S01]  /*1430*/  USHF.L.U32 UR19, UR19, 0x6, URZ ;  /* 0x0000000613137899 */ /* 0x000fe2000800063f */
[----:B------:R-:W-:Y:S01]  /*1440*/  VIADD R7, R7, 0x1 ;  /* 0x0000000107077836 */ /* 0x000fe20000000000 */
[----:B------:R-:W-:Y:S01]  /*1450*/  UIADD3 UR16, UR32, 0x3000, URZ ;  /* 0x0000300020107890 */ /* 0x000fe2000fffe03f */
[----:B-12---:R-:W-:Y:S01]  /*1460*/  SEL R3, RZ, 0x1, P1 ;  /* 0x00000001ff037807 */ /* 0x006fe20000800000 */
[----:B------:R-:W-:Y:S01]  /*1470*/  UIADD3 UR8, UR32, 0x4000, URZ ;  /* 0x0000400020087890 */ /* 0x000fe2000fffe03f */
[----:B------:R-:W-:Y:S01]  /*1480*/  SEL R5, R5, RZ, P1 ;  /* 0x000000ff05057207 */ /* 0x000fe20000800000 */
[----:B------:R-:W-:Y:S01]  /*1490*/  UIADD3 UR32, UR32, 0x5000, URZ ;  /* 0x0000500020207890 */ /* 0x000fe2000fffe03f */
[----:B------:R-:W-:Y:S01]  /*14a0*/  LOP3.LUT R6, R6, R3, RZ, 0x3c, !PT ;  /* 0x0000000306067212 */ /* 0x000fe200078e3cff */
        /* <DEDUP_REMOVED lines=11> */
.L_x_16:
[----:B------:R-:W-:-:S07]  /*1560*/  IADD3 R4, R4, -0x4, RZ ;  /* 0xfffffffc04047810 */ /* 0x000fce0007ffe0ff */
.L_x_10:
[----:B------:R-:W-:Y:S05]  /*1570*/  BSYNC B0 ;  /* 0x0000000000007941 */ /* 0x000fea0003800000 */
.L_x_9:
[----:B-12---:R-:W1:Y:S01]  /*1580*/  S2R R3, SR_CgaCtaId ;  /* 0x0000000000037919 */ /* 0x006e620000008800 */
[----:B------:R-:W-:Y:S02]  /*1590*/  MOV R2, 0x400 ;  /* 0x0000040000027802 */ /* 0x000fe40000000f00 */
[----:B------:R-:W-:Y:S02]  /*15a0*/  SHF.L.U32 R57, RZ, 0x1f, RZ ;  /* 0x0000001fff397819 */ /* 0x000fe400000006ff */
[----:B-1----:R-:W-:-:S04]  /*15b0*/  LEA R2, R3, R2, 0x18 ;  /* 0x0000000203027211 */ /* 0x002fc800078ec0ff */
[----:B------:R-:W1:Y:S02]  /*15c0*/  SYNCS.PHASECHK.TRANS64.TRYWAIT P1, [R2+URZ+0xf040], R57 ;  /* 0x00f04039020075a7 */ /* 0x000e64000802017f */
[----:B-1----:R-:W-:Y:S05]  /*15d0*/  @!P1 BRA `(.L_x_21) ;  /* 0x0000004c00c09947 */ /* 0x002fea0003800000 */
.L_x_66:
[----:B------:R-:W2:Y:S01]  /*15e0*/  SYNCS.PHASECHK.TRANS64.TRYWAIT P1, [R2+URZ+0xf000], R57 ;  /* 0x00f00039020075a7 */ /* 0x000ea2000802017f */
[----:B------:R-:W-:Y:S01]  /*15f0*/  MOV R3, RZ ;  /* 0x000000ff00037202 */ /* 0x000fe20000000f00 */
[----:B--2---:R-:W-:Y:S06]  /*1600*/  @!P1 BRA `(.L_x_22) ;  /* 0x0000004c00c89947 */ /* 0x004fec0003800000 */
.L_x_67:
[----:B------:R-:W-:Y:S05]  /*1610*/  WARPSYNC.ALL ;  /* 0x0000000000007948 */ /* 0x000fea0003800000 */
[C---:B------:R-:W-:Y:S01]  /*1620*/  R2UR UR5, R2.reuse ;  /* 0x00000000020572ca */ /* 0x040fe200000e0000 */
[----:B------:R-:W-:Y:S01]  /*1630*/  WARPGROUP.ARRIVE ;  /* 0x00000000000079c5 */ /* 0x000fe20000000000 */
[----:B------:R-:W-:Y:S01]  /*1640*/  R2UR UR4, R2 ;  /* 0x00000000020472ca */ /* 0x000fe200000e0000 */
[----:B------:R-:W-:Y:S01]  /*1650*/  UMOV UR57, 0x80000020 ;  /* 0x8000002000397882 */ /* 0x000fe20000000000 */
[----:B------:R-:W-:Y:S01]  /*1660*/  UMOV UR23, 0x80000020 ;  /* 0x8000002000177882 */ /* 0x000fe20000000000 */
[----:B------:R-:W-:Y:S01]  /*1670*/  UMOV UR21, UR57 ;  /* 0x0000003900157c82 */ /* 0x000fe20008000000 */
[----:B------:R-:W-:Y:S01]  /*1680*/  UMOV UR53, 0x80000020 ;  /* 0x8000002000357882 */ /* 0x000fe20000000000 */
[----:B------:R-:W-:Y:S01]  /*1690*/  UMOV UR55, 0x80000020 ;  /* 0x8000002000377882 */ /* 0x000fe20000000000 */
[----:B------:R-:W-:Y:S01]  /*16a0*/  UMOV UR49, 0x80000020 ;  /* 0x8000002000317882 */ /* 0x000fe20000000000 */
[----:B------:R-:W-:Y:S01]  /*16b0*/  UMOV UR51, 0x80000020 ;  /* 0x8000002000337882 */ /* 0x000fe20000000000 */
[----:B------:R-:W-:Y:S01]  /*16c0*/  UMOV UR45, 0x80000020 ;  /* 0x80000020002d7882 */ /* 0x000fe20000000000 */
[----:B------:R-:W-:Y:S01]  /*16d0*/  UMOV UR47, 0x80000020 ;  /* 0x80000020002f7882 */ /* 0x000fe20000000000 */
[----:B------:R-:W-:Y:S01]  /*16e0*/  UMOV UR7, 0x80000020 ;  /* 0x8000002000077882 */ /* 0x000fe20000000000 */
[----:B------:R-:W-:-:S02]  /*16f0*/  UIADD3 UR5, UR5, 0x3000, URZ ;  /* 0x0000300005057890 */ /* 0x000fc4000fffe03f */
[----:B------:R-:W-:Y:S02]  /*1700*/  USHF.R.U32.HI UR4, URZ, 0x4, UR4 ;  /* 0x000000043f047899 */ /* 0x000fe40008011604 */
[----:B------:R-:W-:Y:S02]  /*1710*/  USHF.R.U32.HI UR5, URZ, 0x4, UR5 ;  /* 0x000000043f057899 */ /* 0x000fe40008011605 */
[----:B------:R-:W-:Y:S02]  /*1720*/  ULOP3.LUT UR4, UR4, 0x3fff, URZ, 0xc0, !UPT ;  /* 0x00003fff04047892 */ /* 0x000fe4000f8ec03f */
[----:B------:R-:W-:Y:S02]  /*1730*/  ULOP3.LUT UR15, UR5, 0x3fff, URZ, 0xc0, !UPT ;  /* 0x00003fff050f7892 */ /* 0x000fe4000f8ec03f */
[----:B------:R-:W-:Y:S02]  /*1740*/  ULOP3.LUT UR56, UR4, 0x10000, URZ, 0xfc, !UPT ;  /* 0x0001000004387892 */ /* 0x000fe4000f8efc3f */
[----:B------:R-:W-:-:S02]  /*1750*/  ULOP3.LUT UR22, UR15, 0x10000, URZ, 0xfc, !UPT ;  /* 0x000100000f167892 */ /* 0x000fc4000f8efc3f */
[----:B------:R-:W-:Y:S02]  /*1760*/  UIADD3 UR52, UR56, 0x2, URZ ;  /* 0x0000000238347890 */ /* 0x000fe4000fffe03f */
[----:B------:R-:W-:Y:S01]  /*1770*/  UIADD3 UR54, UR22, 0x2, URZ ;  /* 0x0000000216367890 */ /* 0x000fe2000fffe03f */
[----:B------:R-:W-:Y:S01]  /*1780*/  UMOV UR20, UR56 ;  /* 0x0000003800147c82 */ /* 0x000fe20008000000 */
[----:B------:R-:W-:-:S03]  /*1790*/  UIADD3 UR48, UR56, 0x100, URZ ;  /* 0x0000010038307890 */ /* 0x000fc6000fffe03f */
[----:B------:R-:W-:Y:S01]  /*17a0*/  HGMMA.64x64x16.F32.BF16 R24, gdesc[UR20], RZ, !UPT, gsb0 ;  /* 0x00e00000141879f0 */ /* 0x000fe2000c0018ff */
[----:B------:R-:W-:Y:S02]  /*17b0*/  UIADD3 UR50, UR22, 0x100, URZ ;  /* 0x0000010016327890 */ /* 0x000fe4000fffe03f */
[----:B------:R-:W-:Y:S02]  /*17c0*/  UIADD3 UR44, UR56, 0x102, URZ ;  /* 0x00000102382c7890 */ /* 0x000fe4000fffe03f */
[----:B------:R-:W-:Y:S02]  /*17d0*/  UIADD3 UR46, UR22, 0x102, URZ ;  /* 0x00000102162e7890 */ /* 0x000fe4000fffe03f */
[----:B------:R-:W-:Y:S02]  /*17e0*/  UIADD3 UR4, UR56, 0x200, URZ ;  /* 0x0000020038047890 */ /* 0x000fe4000fffe03f */
[----:B------:R-:W-:Y:S01]  /*17f0*/  UIADD3 UR6, UR22, 0x200, URZ ;  /* 0x0000020016067890 */ /* 0x000fe2000fffe03f */
[----:B------:R-:W-:Y:S01]  /*1800*/  UMOV UR5, 0x80000020 ;  /* 0x8000002000057882 */ /* 0x000fe20000000000 */
[----:B------:R-:W-:-:S02]  /*1810*/  UIADD3 UR40, UR56, 0x202, URZ ;  /* 0x0000020238287890 */ /* 0x000fc4000fffe03f */
[----:B------:R-:W-:Y:S01]  /*1820*/  UIADD3 UR42, UR22, 0x202, URZ ;  /* 0x00000202162a7890 */ /* 0x000fe2000fffe03f */
[----:B------:R-:W-:Y:S01]  /*1830*/  UMOV UR41, 0x80000020 ;  /* 0x8000002000297882 */ /* 0x000fe20000000000 */
[----:B------:R-:W-:Y:S01]  /*1840*/  UMOV UR43, 0x80000020 ;  /* 0x80000020002b7882 */ /* 0x000fe20000000000 */
[----:B------:R-:W-:Y:S02]  /*1850*/  WARPGROUP.DEPBAR.LE gsb0, 0x0 ;  /* 0x00008000000079c5 */ /* 0x000fe40000010000 */
[----:B------:R-:W-:-:S06]  /*1860*/  WARPGROUP.ARRIVE ;  /* 0x00000000000079c5 */ /* 0x000fcc0000000000 */
[----:B------:R-:W-:Y:S03]  /*1870*/  HGMMA.64x64x16.F32.BF16 R24, gdesc[UR52], R24, gsb0 ;  /* 0x00e00000341879f0 */ /* 0x000fe60008001818 */
        /* <DEDUP_REMOVED lines=8> */
[----:B------:R-:W-:Y:S01]  /*1900*/  HGMMA.64x64x16.F32.BF16 R24, gdesc[UR4], R24, gsb0 ;  /* 0x00e00000041879f0 */ /* 0x000fe20008001818 */
[----:B------:R-:W-:Y:S02]  /*1910*/  ULDC UR6, c[0x0][0x604] ;  /* 0x0001810000067ab9 */ /* 0x000fe40000000800 */
[----:B------:R-:W-:Y:S02]  /*1920*/  WARPGROUP.DEPBAR.LE gsb0, 0x0 ;  /* 0x00008000000079c5 */ /* 0x000fe40000010000 */
[----:B------:R-:W-:-:S06]  /*1930*/  WARPGROUP.ARRIVE ;  /* 0x00000000000079c5 */ /* 0x000fcc0000000000 */
[----:B------:R-:W-:Y:S03]  /*1940*/  HGMMA.64x64x16.F32.BF16 R24, gdesc[UR40], R24, gsb0 ;  /* 0x00e00000281879f0 */ /* 0x000fe60008001818 */
[----:B------:R-:W-:Y:S02]  /*1950*/  WARPGROUP.DEPBAR.LE gsb0, 0x0 ;  /* 0x00008000000079c5 */ /* 0x000fe40000010000 */
[----:B------:R-:W-:Y:S01]  /*1960*/  FMNMX R9, R24, R25, !PT ;  /* 0x0000001918097209 */ /* 0x000fe20007800000 */
[----:B------:R-:W3:Y:S03]  /*1970*/  SYNCS.PHASECHK.TRANS64.TRYWAIT P6, [R2+URZ+0xf008], R57 ;  /* 0x00f00839020075a7 */ /* 0x000ee600080c017f */
[----:B------:R-:W-:-:S04]  /*1980*/  FMNMX R0, R28, R9, !PT ;  /* 0x000000091c007209 */ /* 0x000fc80007800000 */
[----:B------:R-:W-:-:S04]  /*1990*/  FMNMX R9, R29, R0, !PT ;  /* 0x000000001d097209 */ /* 0x000fc80007800000 */
[----:B------:R-:W-:-:S04]  /*19a0*/  FMNMX R0, R32, R9, !PT ;  /* 0x0000000920007209 */ /* 0x000fc80007800000 */
[----:B------:R-:W-:-:S04]  /*19b0*/  FMNMX R9, R33, R0, !PT ;  /* 0x0000000021097209 */ /* 0x000fc80007800000 */
[----:B------:R-:W-:Y:S02]  /*19c0*/  FMNMX R0, R36, R9, !PT ;  /* 0x0000000924007209 */ /* 0x000fe40007800000 */
[----:B------:R-:W-:Y:S02]  /*19d0*/  FMNMX R9, R26, R27, !PT ;  /* 0x0000001b1a097209 */ /* 0x000fe40007800000 */
[----:B------:R-:W-:Y:S02]  /*19e0*/  FMNMX R11, R37, R0, !PT ;  /* 0x00000000250b7209 */ /* 0x000fe40007800000 */
[----:B------:R-:W-:Y:S02]  /*19f0*/  FMNMX R0, R30, R9, !PT ;  /* 0x000000091e007209 */ /* 0x000fe40007800000 */
[----:B------:R-:W-:Y:S02]  /*1a00*/  FMNMX R10, R40, R11, !PT ;  /* 0x0000000b280a7209 */ /* 0x000fe40007800000 */
[----:B------:R-:W-:-:S02]  /*1a10*/  FMNMX R9, R31, R0, !PT ;  /* 0x000000001f097209 */ /* 0x000fc40007800000 */
        /* <DEDUP_REMOVED lines=13> */
[----:B------:R-:W-:-:S03]  /*1af0*/  FMNMX R0, R46, R9, !PT ;  /* 0x000000092e007209 */ /* 0x000fc60007800000 */
[----:B------:R-:W4:Y:S01]  /*1b00*/  SHFL.BFLY PT, R11, R10, 0x1, 0x1f ;  /* 0x0c201f000a0b7f89 */ /* 0x000f2200000e0000 */
[----:B------:R-:W-:-:S04]  /*1b10*/  FMNMX R9, R47, R0, !PT ;  /* 0x000000002f097209 */ /* 0x000fc80007800000 */
[----:B------:R-:W-:-:S04]  /*1b20*/  FMNMX R0, R50, R9, !PT ;  /* 0x0000000932007209 */ /* 0x000fc80007800000 */
[----:B------:R-:W-:-:S04]  /*1b30*/  FMNMX R9, R51, R0, !PT ;  /* 0x0000000033097209 */ /* 0x000fc80007800000 */
[----:B------:R-:W-:-:S04]  /*1b40*/  FMNMX R0, R54, R9, !PT ;  /* 0x0000000936007209 */ /* 0x000fc80007800000 */
[----:B------:R-:W-:-:S05]  /*1b50*/  FMNMX R9, R55, R0, !PT ;  /* 0x0000000037097209 */ /* 0x000fca0007800000 */
[----:B------:R-:W5:Y:S01]  /*1b60*/  SHFL.BFLY PT, R0, R9, 0x1, 0x1f ;  /* 0x0c201f0009007f89 */ /* 0x000f6200000e0000 */
[----:B----4-:R-:W-:-:S05]  /*1b70*/  FMNMX R11, R10, R11, !PT ;  /* 0x0000000b0a0b7209 */ /* 0x010fca0007800000 */
[----:B------:R-:W4:Y:S01]  /*1b80*/  SHFL.BFLY PT, R14, R11, 0x2, 0x1f ;  /* 0x0c401f000b0e7f89 */ /* 0x000f2200000e0000 */
[----:B-----5:R-:W-:-:S05]  /*1b90*/  FMNMX R12, R9, R0, !PT ;  /* 0x00000000090c7209 */ /* 0x020fca0007800000 */
[----:B------:R-:W5:Y:S01]  /*1ba0*/  SHFL.BFLY PT, R13, R12, 0x2, 0x1f ;  /* 0x0c401f000c0d7f89 */ /* 0x000f6200000e0000 */
[----:B----4-:R-:W-:-:S04]  /*1bb0*/  FMNMX R0, R11, R14, !PT ;  /* 0x0000000e0b007209 */ /* 0x010fc80007800000 */
[----:B------:R-:W-:-:S04]  /*1bc0*/  FSETP.NEU.AND P1, PT, R0, -INF , PT ;  /* 0xff8000000000780b */ /* 0x000fc80003f2d000 */
[----:B------:R-:W-:-:S05]  /*1bd0*/  FSEL R10, R0, RZ, P1 ;  /* 0x000000ff000a7208 */ /* 0x000fca0000800000 */
[----:B------:R-:W-:-:S04]  /*1be0*/  FMUL R23, R10, UR6 ;  /* 0x000000060a177c20 */ /* 0x000fc80008400000 */
[--C-:B------:R-:W-:Y:S01]  /*1bf0*/  FFMA R10, R24, UR6, -R23.reuse ;  /* 0x00000006180a7c23 */ /* 0x100fe20008000817 */
[--C-:B------:R-:W-:Y:S01]  /*1c00*/  FFMA R25, R25, UR6, -R23.reuse ;  /* 0x0000000619197c23 */ /* 0x100fe20008000817 */
[--C-:B------:R-:W-:Y:S01]  /*1c10*/  FFMA R28, R28, UR6, -R23.reuse ;  /* 0x000000061c1c7c23 */ /* 0x100fe20008000817 */
[--C-:B------:R-:W-:Y:S01]  /*1c20*/  FFMA R82, R32, UR6, -R23.reuse ;  /* 0x0000000620527c23 */ /* 0x100fe20008000817 */
[--C-:B------:R-:W-:Y:S01]  /*1c30*/  FFMA R80, R33, UR6, -R23.reuse ;  /* 0x0000000621507c23 */ /* 0x100fe20008000817 */
[----:B------:R-:W-:Y:S01]  /*1c40*/  FSETP.GEU.AND P4, PT, R10, -126, PT ;  /* 0xc2fc00000a00780b */ /* 0x000fe20003f8e000 */
[--C-:B------:R-:W-:Y:S01]  /*1c50*/  FFMA R83, R36, UR6, -R23.reuse ;  /* 0x0000000624537c23 */ /* 0x100fe20008000817 */
[----:B------:R-:W-:Y:S01]  /*1c60*/  FSETP.GEU.AND P5, PT, R25, -126, PT ;  /* 0xc2fc00001900780b */ /* 0x000fe20003fae000 */
[--C-:B------:R-:W-:Y:S01]  /*1c70*/  FFMA R84, R37, UR6, -R23.reuse ;  /* 0x0000000625547c23 */ /* 0x100fe20008000817 */
[----:B-----5:R-:W-:Y:S01]  /*1c80*/  FMNMX R9, R12, R13, !PT ;  /* 0x0000000d0c097209 */ /* 0x020fe20007800000 */
[--C-:B------:R-:W-:Y:S01]  /*1c90*/  FFMA R13, R29, UR6, -R23.reuse ;  /* 0x000000061d0d7c23 */ /* 0x100fe20008000817 */
[----:B------:R-:W-:Y:S01]  /*1ca0*/  FSETP.GEU.AND P2, PT, R28, -126, PT ;  /* 0xc2fc00001c00780b */ /* 0x000fe20003f4e000 */
[--C-:B------:R-:W-:Y:S01]  /*1cb0*/  FFMA R77, R40, UR6, -R23.reuse ;  /* 0x00000006284d7c23 */ /* 0x100fe20008000817 */
[----:B------:R-:W-:Y:S01]  /*1cc0*/  FSETP.NEU.AND P1, PT, R9, -INF , PT ;  /* 0xff8000000900780b */ /* 0x000fe20003f2d000 */
[--C-:B------:R-:W-:Y:S01]  /*1cd0*/  FFMA R76, R41, UR6, -R23.reuse ;  /* 0x00000006294c7c23 */ /* 0x100fe20008000817 */
[----:B------:R-:W-:Y:S01]  /*1ce0*/  P2R R24, PR, RZ, 0x4 ;  /* 0x00000004ff187803 */ /* 0x000fe20000000000 */
[--C-:B------:R-:W-:Y:S01]  /*1cf0*/  FFMA R78, R44, UR6, -R23.reuse ;  /* 0x000000062c4e7c23 */ /* 0x100fe20008000817 */
[----:B------:R-:W-:Y:S01]  /*1d00*/  FSEL R11, R9, RZ, P1 ;  /* 0x000000ff090b7208 */ /* 0x000fe20000800000 */
[----:B------:R-:W-:Y:S01]  /*1d10*/  @!P4 FMUL R10, R10, 0.5 ;  /* 0x3f0000000a0ac820 */ /* 0x000fe20000400000 */
[----:B------:R-:W-:Y:S01]  /*1d20*/  FSETP.GEU.AND P1, PT, R13, -126, PT ;  /* 0xc2fc00000d00780b */ /* 0x000fe20003f2e000 */
[----:B------:R-:W-:Y:S01]  /*1d30*/  @!P5 FMUL R25, R25, 0.5 ;  /* 0x3f0000001919d820 */ /* 0x000fe20000400000 */
[--C-:B------:R-:W-:Y:S01]  /*1d40*/  FFMA R79, R45, UR6, -R23.reuse ;  /* 0x000000062d4f7c23 */ /* 0x100fe20008000817 */
[----:B------:R-:W-:Y:S01]  /*1d50*/  FMUL R89, R11, UR6 ;  /* 0x000000060b597c20 */ /* 0x000fe20008400000 */
[----:B------:R-:W-:Y:S01]  /*1d60*/  FFMA R15, R48, UR6, -R23 ;  /* 0x00000006300f7c23 */ /* 0x000fe20008000817 */
[----:B------:R-:W4:Y:S01]  /*1d70*/  MUFU.EX2 R10, R10 ;  /* 0x0000000a000a7308 */ /* 0x000f220000000800 */
[----:B------:R-:W-:Y:S01]  /*1d80*/  @!P2 FMUL R28, R28, 0.5 ;  /* 0x3f0000001c1ca820 */ /* 0x000fe20000400000 */
[--C-:B------:R-:W-:Y:S01]  /*1d90*/  FFMA R14, R26, UR6, -R89.reuse ;  /* 0x000000061a0e7c23 */ /* 0x100fe20008000859 */
[--C-:B------:R-:W-:Y:S01]  /*1da0*/  FFMA R21, R27, UR6, -R89.reuse ;  /* 0x000000061b157c23 */ /* 0x100fe20008000859 */
[--C-:B------:R-:W-:Y:S01]  /*1db0*/  FFMA R22, R30, UR6, -R89.reuse ;  /* 0x000000061e167c23 */ /* 0x100fe20008000859 */
[----:B------:R-:W-:Y:S01]  /*1dc0*/  FFMA R31, R31, UR6, -R89 ;  /* 0x000000061f1f7c23 */ /* 0x000fe20008000859 */
[--C-:B------:R-:W-:Y:S01]  /*1dd0*/  FFMA R19, R49, UR6, -R23.reuse ;  /* 0x0000000631137c23 */ /* 0x100fe20008000817 */
[----:B------:R-:W-:Y:S01]  /*1de0*/  FSETP.GEU.AND P2, PT, R14, -126, PT ;  /* 0xc2fc00000e00780b */ /* 0x000fe20003f4e000 */
[----:B------:R-:W5:Y:S01]  /*1df0*/  MUFU.EX2 R11, R25 ;  /* 0x00000019000b7308 */ /* 0x000f620000000800 */
[----:B------:R-:W-:Y:S01]  /*1e00*/  FSETP.GEU.AND P3, PT, R21, -126, PT ;  /* 0xc2fc00001500780b */ /* 0x000fe20003f6e000 */
[----:B------:R-:W-:Y:S01]  /*1e10*/  @!P1 FMUL R13, R13, 0.5 ;  /* 0x3f0000000d0d9820 */ /* 0x000fe20000400000 */
[----:B------:R-:W-:Y:S01]  /*1e20*/  FFMA R20, R52, UR6, -R23 ;  /* 0x0000000634147c23 */ /* 0x000fe20008000817 */
[--C-:B------:R-:W-:Y:S01]  /*1e30*/  FFMA R90, R34, UR6, -R89.reuse ;  /* 0x00000006225a7c23 */ /* 0x100fe20008000859 */
[--C-:B------:R-:W-:Y:S01]  /*1e40*/  FFMA R92, R35, UR6, -R89.reuse ;  /* 0x00000006235c7c23 */ /* 0x100fe20008000859 */
[--C-:B------:R-:W-:Y:S01]  /*1e50*/  FFMA R94, R38, UR6, -R89.reuse ;  /* 0x00000006265e7c23 */ /* 0x100fe20008000859 */
[--C-:B------:R-:W-:Y:S01]  /*1e60*/  FFMA R96, R39, UR6, -R89.reuse ;  /* 0x0000000627607c23 */ /* 0x100fe20008000859 */
[----:B------:R1:W1:Y:S01]  /*1e70*/  MUFU.EX2 R12, R28 ;  /* 0x0000001c000c7308 */ /* 0x0002620000000800 */
[----:B----4-:R-:W-:Y:S01]  /*1e80*/  @!P4 FMUL R10, R10, R10 ;  /* 0x0000000a0a0ac220 */ /* 0x010fe20000400000 */
[----:B------:R-:W-:Y:S01]  /*1e90*/  FSETP.GEU.AND P4, PT, R22, -126, PT ;  /* 0xc2fc00001600780b */ /* 0x000fe20003f8e000 */
[--C-:B------:R-:W-:Y:S01]  /*1ea0*/  FFMA R98, R42, UR6, -R89.reuse ;  /* 0x000000062a627c23 */ /* 0x100fe20008000859 */
[----:B------:R-:W-:Y:S01]  /*1eb0*/  @!P2 FMUL R14, R14, 0.5 ;  /* 0x3f0000000e0ea820 */ /* 0x000fe20000400000 */
[--C-:B------:R-:W-:Y:S01]  /*1ec0*/  FFMA R100, R43, UR6, -R89.reuse ;  /* 0x000000062b647c23 */ /* 0x100fe20008000859 */
[----:B------:R-:W-:Y:S01]  /*1ed0*/  @!P3 FMUL R21, R21, 0.5 ;  /* 0x3f0000001515b820 */ /* 0x000fe20000400000 */
[--C-:B------:R-:W-:Y:S01]  /*1ee0*/  FFMA R101, R46, UR6, -R89.reuse ;  /* 0x000000062e657c23 */ /* 0x100fe20008000859 */
[----:B------:R-:W4:Y:S01]  /*1ef0*/  MUFU.EX2 R13, R13 ;  /* 0x0000000d000d7308 */ /* 0x000f220000000800 */
[----:B-----5:R-:W-:Y:S01]  /*1f00*/  @!P5 FMUL R11, R11, R11 ;  /* 0x0000000b0b0bd220 */ /* 0x020fe20000400000 */
[----:B------:R-:W-:Y:S01]  /*1f10*/  FSETP.GEU.AND P5, PT, R31, -126, PT ;  /* 0xc2fc00001f00780b */ /* 0x000fe20003fae000 */
[--C-:B------:R-:W-:Y:S01]  /*1f20*/  FFMA R102, R47, UR6, -R89.reuse ;  /* 0x000000062f667c23 */ /* 0x100fe20008000859 */
[--C-:B------:R-:W-:Y:S01]  /*1f30*/  FFMA R85, R50, UR6, -R89.reuse ;  /* 0x0000000632557c23 */ /* 0x100fe20008000859 */
[--C-:B------:R-:W-:Y:S01]  /*1f40*/  FFMA R86, R51, UR6, -R89.reuse ;  /* 0x0000000633567c23 */ /* 0x100fe20008000859 */
[----:B------:R-:W-:Y:S01]  /*1f50*/  FFMA R88, R54, UR6, -R89 ;  /* 0x0000000636587c23 */ /* 0x000fe20008000859 */
[----:B------:R-:W-:Y:S01]  /*1f60*/  @!P4 FMUL R22, R22, 0.5 ;  /* 0x3f0000001616c820 */ /* 0x000fe20000400000 */
[----:B------:R-:W1:Y:S01]  /*1f70*/  MUFU.EX2 R14, R14 ;  /* 0x0000000e000e7308 */ /* 0x000e620000000800 */
[----:B------:R-:W-:Y:S01]  /*1f80*/  FFMA R23, R53, UR6, -R23 ;  /* 0x0000000635177c23 */ /* 0x000fe20008000817 */
[----:B------:R-:W-:-:S05]  /*1f90*/  FFMA R89, R55, UR6, -R89 ;  /* 0x0000000637597c23 */ /* 0x000fca0008000859 */
[----:B------:R-:W-:Y:S01]  /*1fa0*/  @!P5 FMUL R31, R31, 0.5 ;  /* 0x3f0000001f1fd820 */ /* 0x000fe20000400000 */
[----:B------:R-:W1:Y:S08]  /*1fb0*/  MUFU.EX2 R21, R21 ;  /* 0x0000001500157308 */ /* 0x000e700000000800 */
[----:B------:R-:W1:Y:S08]  /*1fc0*/  MUFU.EX2 R22, R22 ;  /* 0x0000001600167308 */ /* 0x000e700000000800 */
[----:B------:R1:W1:Y:S01]  /*1fd0*/  MUFU.EX2 R87, R31 ;  /* 0x0000001f00577308 */ /* 0x0002620000000800 */
[----:B---34-:R-:W-:Y:S05]  /*1fe0*/  @!P6 BRA `(.L_x_23) ;  /* 0x000000440064e947 */ /* 0x018fea0003800000 */
.L_x_68:
[----:B------:R-:W-:Y:S01]  /*1ff0*/  ISETP.NE.AND P6, PT, R24, RZ, PT ;  /* 0x000000ff1800720c */ /* 0x000fe20003fc5270 */
[----:B------:R-:W-:Y:S01]  /*2000*/  @!P1 FMUL R13, R13, R13 ;  /* 0x0000000d0d0d9220 */ /* 0x000fe20000400000 */
[----:B-1----:R-:W-:Y:S01]  /*2010*/  @!P2 FMUL R14, R14, R14 ;  /* 0x0000000e0e0ea220 */ /* 0x002fe20000400000 */
[----:B------:R-:W-:Y:S01]  /*2020*/  @!P3 FMUL R21, R21, R21 ;  /* 0x000000151515b220 */ /* 0x000fe20000400000 */
[----:B------:R-:W-:Y:S01]  /*2030*/  @!P4 FMUL R22, R22, R22 ;  /* 0x000000161616c220 */ /* 0x000fe20000400000 */
[----:B------:R-:W-:Y:S01]  /*2040*/  @!P5 FMUL R87, R87, R87 ;  /* 0x000000575757d220 */ /* 0x000fe20000400000 */
[----:B------:R-:W-:Y:S01]  /*2050*/  ULOP3.LUT UR15, UR15, 0x1000000, URZ, 0xfc, !UPT ;  /* 0x010000000f0f7892 */ /* 0x000fe2000f8efc3f */
[----:B------:R-:W-:Y:S01]  /*2060*/  F2FP.BF16.F32.PACK_AB R72, R11, R10 ;  /* 0x0000000a0b48723e */ /* 0x000fe200000010ff */
[----:B------:R-:W-:Y:S01]  /*2070*/  UMOV UR7, 0x80000020 ;  /* 0x8000002000077882 */ /* 0x000fe20000000000 */
[----:B------:R-:W-:Y:S01]  /*2080*/  F2FP.BF16.F32.PACK_AB R73, R21, R14 ;  /* 0x0000000e1549723e */ /* 0x000fe200000010ff */
[----:B------:R-:W-:Y:S01]  /*2090*/  UIADD3 UR6, UR15, 0x300, URZ ;  /* 0x000003000f067890 */ /* 0x000fe2000fffe03f */
[----:B------:R-:W-:-:S02]  /*20a0*/  F2FP.BF16.F32.PACK_AB R75, R87, R22 ;  /* 0x00000016574b723e */ /* 0x000fc400000010ff */
[----:B------:R-:W-:Y:S01]  /*20b0*/  @!P6 FMUL R12, R12, R12 ;  /* 0x0000000c0c0ce220 */ /* 0x000fe20000400000 */
[----:B------:R-:W-:Y:S02]  /*20c0*/  FSETP.GEU.AND P6, PT, R82, -126, PT ;  /* 0xc2fc00005200780b */ /* 0x000fe40003fce000 */
[----:B------:R-:W-:Y:S02]  /*20d0*/  FSETP.GEU.AND P5, PT, R80, -126, PT ;  /* 0xc2fc00005000780b */ /* 0x000fe40003fae000 */
[----:B------:R-:W-:Y:S02]  /*20e0*/  F2FP.BF16.F32.PACK_AB R74, R13, R12 ;  /* 0x0000000c0d4a723e */ /* 0x000fe400000010ff */
[----:B------:R-:W-:Y:S02]  /*20f0*/  FSETP.GEU.AND P2, PT, R83, -126, PT ;  /* 0xc2fc00005300780b */ /* 0x000fe40003f4e000 */
[----:B--23--:R-:W-:Y:S01]  /*2100*/  WARPGROUP.ARRIVE ;  /* 0x00000000000079c5 */ /* 0x00cfe20000000000 */
[----:B------:R-:W-:-:S02]  /*2110*/  FSETP.GEU.AND P1, PT, R84, -126, PT ;  /* 0xc2fc00005400780b */ /* 0x000fc40003f2e000 */
[----:B------:R-:W-:Y:S02]  /*2120*/  FSETP.GEU.AND P4, PT, R90, -126, PT ;  /* 0xc2fc00005a00780b */ /* 0x000fe40003f8e000 */
[----:B------:R-:W-:Y:S01]  /*2130*/  @!P6 FMUL R82, R82, 0.5 ;  /* 0x3f0000005252e820 */ /* 0x000fe20000400000 */
[----:B------:R-:W-:Y:S01]  /*2140*/  HGMMA.64x96x16.F32.BF16 R24, R72, gdesc[UR4].tnspB, RZ, !UPT, gsb0 ;  /* 0x4160000448187df0 */ /* 0x000fe2000c0018ff */
[----:B------:R-:W-:Y:S01]  /*2150*/  @!P5 FMUL R80, R80, 0.5 ;  /* 0x3f0000005050d820 */ /* 0x000fe20000400000 */
[----:B------:R-:W-:Y:S01]  /*2160*/  FSETP.GEU.AND P3, PT, R92, -126, PT ;  /* 0xc2fc00005c00780b */ /* 0x000fe20003f6e000 */
[----:B------:R-:W-:Y:S02]  /*2170*/  UIADD3 UR6, UR15, 0x340, URZ ;  /* 0x000003400f067890 */ /* 0x000fe4000fffe03f */
[----:B------:R-:W1:Y:S01]  /*2180*/  MUFU.EX2 R82, R82 ;  /* 0x0000005200527308 */ /* 0x000e620000000800 */
[----:B------:R-:W-:Y:S01]  /*2190*/  @!P2 FMUL R83, R83, 0.5 ;  /* 0x3f0000005353a820 */ /* 0x000fe20000400000 */
[----:B------:R-:W-:Y:S01]  /*21a0*/  UMOV UR7, 0x80000020 ;  /* 0x8000002000077882 */ /* 0x000fe20000000000 */
[----:B------:R-:W-:-:S02]  /*21b0*/  @!P1 FMUL R84, R84, 0.5 ;  /* 0x3f00000054549820 */ /* 0x000fc40000400000 */
[----:B------:R-:W-:-:S03]  /*21c0*/  @!P4 FMUL R90, R90, 0.5 ;  /* 0x3f0000005a5ac820 */ /* 0x000fc60000400000 */
[----:B------:R-:W2:Y:S02]  /*21d0*/  MUFU.EX2 R91, R80 ;  /* 0x00000050005b7308 */ /* 0x000ea40000000800 */
[----:B------:R-:W-:-:S06]  /*21e0*/  @!P3 FMUL R92, R92, 0.5 ;  /* 0x3f0000005c5cb820 */ /* 0x000fcc0000400000 */
[----:B------:R-:W3:Y:S01]  /*21f0*/  MUFU.EX2 R83, R83 ;  /* 0x0000005300537308 */ /* 0x000ee20000000800 */
[----:B-1----:R-:W-:Y:S01]  /*2200*/  @!P6 FMUL R82, R82, R82 ;  /* 0x000000525252e220 */ /* 0x002fe20000400000 */
[----:B------:R-:W-:-:S06]  /*2210*/  FSETP.GEU.AND P6, PT, R94, -126, PT ;  /* 0xc2fc00005e00780b */ /* 0x000fcc0003fce000 */
[----:B------:R-:W1:Y:S01]  /*2220*/  MUFU.EX2 R84, R84 ;  /* 0x0000005400547308 */ /* 0x000e620000000800 */
[----:B--2---:R-:W-:Y:S01]  /*2230*/  @!P5 FMUL R91, R91, R91 ;  /* 0x0000005b5b5bd220 */ /* 0x004fe20000400000 */
[----:B------:R-:W-:-:S05]  /*2240*/  FSETP.GEU.AND P5, PT, R96, -126, PT ;  /* 0xc2fc00006000780b */ /* 0x000fca0003fae000 */
[----:B------:R-:W-:Y:S01]  /*2250*/  @!P6 FMUL R94, R94, 0.5 ;  /* 0x3f0000005e5ee820 */ /* 0x000fe20000400000 */
[----:B------:R-:W2:Y:S01]  /*2260*/  MUFU.EX2 R90, R90 ;  /* 0x0000005a005a7308 */ /* 0x000ea20000000800 */
[----:B---3--:R-:W-:Y:S01]  /*2270*/  @!P2 FMUL R83, R83, R83 ;  /* 0x000000535353a220 */ /* 0x008fe20000400000 */
[----:B------:R-:W-:-:S05]  /*2280*/  FSETP.GEU.AND P2, PT, R77, -126, PT ;  /* 0xc2fc00004d00780b */ /* 0x000fca0003f4e000 */
[----:B------:R-:W-:Y:S01]  /*2290*/  @!P5 FMUL R96, R96, 0.5 ;  /* 0x3f0000006060d820 */ /* 0x000fe20000400000 */
[----:B------:R-:W3:Y:S01]  /*22a0*/  MUFU.EX2 R93, R92 ;  /* 0x0000005c005d7308 */ /* 0x000ee20000000800 */
[----:B-1----:R-:W-:Y:S01]  /*22b0*/  @!P1 FMUL R84, R84, R84 ;  /* 0x0000005454549220 */ /* 0x002fe20000400000 */
[----:B------:R-:W-:-:S05]  /*22c0*/  FSETP.GEU.AND P1, PT, R79, -126, PT ;  /* 0xc2fc00004f00780b */ /* 0x000fca0003f2e000 */
[----:B------:R-:W-:Y:S01]  /*22d0*/  @!P2 FMUL R77, R77, 0.5 ;  /* 0x3f0000004d4da820 */ /* 0x000fe20000400000 */
        /* <DEDUP_REMOVED lines=18> */
[----:B------:R-:W-:-:S03]  /*2400*/  FSETP.GEU.AND P2, PT, R101, -126, PT ;  /* 0xc2fc00006500780b */ /* 0x000fc60003f4e000 */
[----:B------:R-:W-:Y:S02]  /*2410*/  FADD R10, R10, R77 ;  /* 0x0000004d0a0a7221 */ /* 0x000fe40000000000 */
[----:B------:R-:W-:Y:S01]  /*2420*/  @!P5 FMUL R98, R98, 0.5 ;  /* 0x3f0000006262d820 */ /* 0x000fe20000400000 */
[----:B------:R-:W3:Y:S01]  /*2430*/  MUFU.EX2 R76, R76 ;  /* 0x0000004c004c7308 */ /* 0x000ee20000000800 */
[----:B-1----:R-:W-:Y:S01]  /*2440*/  @!P1 FMUL R92, R92, R92 ;  /* 0x0000005c5c5c9220 */ /* 0x002fe20000400000 */
[----:B------:R-:W-:-:S03]  /*2450*/  FSETP.GEU.AND P1, PT, R20, -126, PT ;  /* 0xc2fc00001400780b */ /* 0x000fc60003f2e000 */
[----:B------:R-:W-:Y:S02]  /*2460*/  FADD R13, R13, R92 ;  /* 0x0000005c0d0d7221 */ /* 0x000fe40000000000 */
[----:B------:R-:W-:Y:S01]  /*2470*/  @!P2 FMUL R101, R101, 0.5 ;  /* 0x3f0000006565a820 */ /* 0x000fe20000400000 */
[----:B------:R-:W1:Y:S01]  /*2480*/  MUFU.EX2 R99, R98 ;  /* 0x0000006200637308 */ /* 0x000e620000000800 */
[----:B--2---:R-:W-:Y:S01]  /*2490*/  @!P3 FMUL R97, R97, R97 ;  /* 0x000000616161b220 */ /* 0x004fe20000400000 */
[----:B------:R-:W-:-:S03]  /*24a0*/  FSETP.GEU.AND P3, PT, R15, -126, PT ;  /* 0xc2fc00000f00780b */ /* 0x000fc60003f6e000 */
[----:B------:R-:W-:Y:S02]  /*24b0*/  FADD R12, R12, R97 ;  /* 0x000000610c0c7221 */ /* 0x000fe40000000000 */
[----:B------:R-:W-:Y:S01]  /*24c0*/  @!P1 FMUL R20, R20, 0.5 ;  /* 0x3f00000014149820 */ /* 0x000fe20000400000 */
[----:B------:R-:W2:Y:S01]  /*24d0*/  MUFU.EX2 R94, R100 ;  /* 0x00000064005e7308 */ /* 0x000ea20000000800 */
[----:B------:R-:W-:Y:S02]  /*24e0*/  WARPGROUP.DEPBAR.LE gsb0, 0x0 ;  /* 0x00008000000079c5 */ /* 0x000fe40000010000 */
[----:B------:R-:W-:Y:S01]  /*24f0*/  F2FP.BF16.F32.PACK_AB R72, R91, R82 ;  /* 0x000000525b48723e */ /* 0x000fe200000010ff */
[----:B---3--:R-:W-:Y:S01]  /*2500*/  @!P6 FMUL R76, R76, R76 ;  /* 0x0000004c4c4ce220 */ /* 0x008fe20000400000 */
[----:B------:R-:W-:Y:S02]  /*2510*/  F2FP.BF16.F32.PACK_AB R74, R84, R83 ;  /* 0x00000053544a723e */ /* 0x000fe400000010ff */
[----:B------:R-:W-:Y:S01]  /*2520*/  F2FP.BF16.F32.PACK_AB R73, R93, R90 ;  /* 0x0000005a5d49723e */ /* 0x000fe200000010ff */
[----:B------:R-:W3:Y:S01]  /*2530*/  MUFU.EX2 R103, R101 ;  /* 0x0000006500677308 */ /* 0x000ee20000000800 */
[----:B------:R-:W-:Y:S01]  /*2540*/  F2FP.BF16.F32.PACK_AB R75, R95, R80 ;  /* 0x000000505f4b723e */ /* 0x000fe200000010ff */
[----:B-1----:R-:W-:Y:S01]  /*2550*/  @!P5 FMUL R99, R99, R99 ;  /* 0x000000636363d220 */ /* 0x002fe20000400000 */
[----:B------:R-:W-:Y:S01]  /*2560*/  FSETP.GEU.AND P6, PT, R102, -126, PT ;  /* 0xc2fc00006600780b */ /* 0x000fe20003fce000 */
[----:B------:R-:W-:Y:S01]  /*2570*/  @!P3 FMUL R15, R15, 0.5 ;  /* 0x3f0000000f0fb820 */ /* 0x000fe20000400000 */
[----:B------:R-:W-:Y:S01]  /*2580*/  WARPGROUP.ARRIVE ;  /* 0x00000000000079c5 */ /* 0x000fe20000000000 */
[----:B------:R-:W-:Y:S01]  /*2590*/  FSETP.GEU.AND P5, PT, R23, -126, PT ;  /* 0xc2fc00001700780b */ /* 0x000fe20003fae000 */
[----:B------:R-:W-:Y:S01]  /*25a0*/  FADD R11, R11, R76 ;  /* 0x0000004c0b0b7221 */ /* 0x000fe20000000000 */
[----:B------:R-:W1:Y:S01]  /*25b0*/  MUFU.EX2 R20, R20 ;  /* 0x0000001400147308 */ /* 0x000e620000000800 */
[----:B--2---:R-:W-:Y:S01]  /*25c0*/  @!P4 FMUL R94, R94, R94 ;  /* 0x0000005e5e5ec220 */ /* 0x004fe20000400000 */
[----:B------:R-:W-:Y:S01]  /*25d0*/  FSETP.GEU.AND P4, PT, R85, -126, PT ;  /* 0xc2fc00005500780b */ /* 0x000fe20003f8e000 */
[----:B------:R-:W-:Y:S01]  /*25e0*/  HGMMA.64x96x16.F32.BF16 R24, R72, gdesc[UR4].tnspB, R24, gsb0 ;  /* 0x4160000448187df0 */ /* 0x000fe20008001818 */
[----:B------:R-:W-:Y:S01]  /*25f0*/  UIADD3 UR6, UR15, 0x380, URZ ;  /* 0x000003800f067890 */ /* 0x000fe2000fffe03f */
[----:B------:R-:W-:Y:S01]  /*2600*/  FADD R14, R14, R99 ;  /* 0x000000630e0e7221 */ /* 0x000fe20000000000 */
[----:B------:R-:W-:Y:S01]  /*2610*/  UMOV UR7, 0x80000020 ;  /* 0x8000002000077882 */ /* 0x000fe20000000000 */
[----:B------:R-:W-:Y:S01]  /*2620*/  FADD R21, R21, R94 ;  /* 0x0000005e15157221 */ /* 0x000fe20000000000 */
[----:B------:R-:W-:Y:S01]  /*2630*/  @!P6 FMUL R102, R102, 0.5 ;  /* 0x3f0000006666e820 */ /* 0x000fe20000400000 */
[----:B---3--:R-:W-:Y:S01]  /*2640*/  @!P2 FMUL R103, R103, R103 ;  /* 0x000000676767a220 */ /* 0x008fe20000400000 */
[----:B------:R-:W2:Y:S01]  /*2650*/  MUFU.EX2 R15, R15 ;  /* 0x0000000f000f7308 */ /* 0x000ea20000000800 */
[----:B------:R-:W-:Y:S01]  /*2660*/  FSETP.GEU.AND P2, PT, R86, -126, PT ;  /* 0xc2fc00005600780b */ /* 0x000fe20003f4e000 */
[----:B------:R-:W-:Y:S01]  /*2670*/  @!P5 FMUL R23, R23, 0.5 ;  /* 0x3f0000001717d820 */ /* 0x000fe20000400000 */
[----:B------:R-:W-:-:S02]  /*2680*/  FADD R22, R22, R103 ;  /* 0x0000006716167221 */ /* 0x000fc40000000000 */
[----:B------:R-:W-:Y:S01]  /*2690*/  @!P4 FMUL R85, R85, 0.5 ;  /* 0x3f0000005555c820 */ /* 0x000fe20000400000 */
[----:B-1----:R-:W-:Y:S02]  /*26a0*/  @!P1 FMUL R20, R20, R20 ;  /* 0x0000001414149220 */ /* 0x002fe40000400000 */
[----:B------:R-:W1:Y:S01]  /*26b0*/  MUFU.EX2 R96, R102 ;  /* 0x0000006600607308 */ /* 0x000e620000000800 */
[----:B------:R-:W-:Y:S01]  /*26c0*/  ISETP.GE.AND P1, PT, R81, 0x41, PT ;  /* 0x000000415100780c */ /* 0x000fe20003f26270 */
[----:B------:R-:W-:-:S04]  /*26d0*/  FADD R83, R83, R20 ;  /* 0x0000001453537221 */ /* 0x000fc80000000000 */
[----:B------:R-:W-:Y:S01]  /*26e0*/  @!P2 FMUL R86, R86, 0.5 ;  /* 0x3f0000005656a820 */ /* 0x000fe20000400000 */
[----:B------:R-:W-:Y:S01]  /*26f0*/  FADD R83, R12, R83 ;  /* 0x000000530c537221 */ /* 0x000fe20000000000 */
[----:B------:R-:W3:Y:S01]  /*2700*/  MUFU.EX2 R23, R23 ;  /* 0x0000001700177308 */ /* 0x000ee20000000800 */
[----:B--2---:R-:W-:Y:S01]  /*2710*/  @!P3 FMUL R15, R15, R15 ;  /* 0x0000000f0f0fb220 */ /* 0x004fe20000400000 */
[----:B------:R-:W-:-:S06]  /*2720*/  FSETP.GEU.AND P3, PT, R88, -126, PT ;  /* 0xc2fc00005800780b */ /* 0x000fcc0003f6e000 */
[----:B------:R-:W2:Y:S01]  /*2730*/  MUFU.EX2 R85, R85 ;  /* 0x0000005500557308 */ /* 0x000ea20000000800 */
[----:B-1----:R-:W-:Y:S01]  /*2740*/  @!P6 FMUL R96, R96, R96 ;  /* 0x000000606060e220 */ /* 0x002fe20000400000 */
[----:B------:R-:W-:-:S03]  /*2750*/  FSETP.GEU.AND P6, PT, R19, -126, PT ;  /* 0xc2fc00001300780b */ /* 0x000fc60003fce000 */
[----:B------:R-:W-:Y:S02]  /*2760*/  FADD R87, R87, R96 ;  /* 0x0000006057577221 */ /* 0x000fe40000000000 */
[----:B------:R-:W-:Y:S01]  /*2770*/  @!P3 FMUL R88, R88, 0.5 ;  /* 0x3f0000005858b820 */ /* 0x000fe20000400000 */
[----:B------:R-:W1:Y:S01]  /*2780*/  MUFU.EX2 R98, R86 ;  /* 0x0000005600627308 */ /* 0x000e620000000800 */
[----:B---3--:R-:W-:-:S04]  /*2790*/  @!P5 FMUL R23, R23, R23 ;  /* 0x000000171717d220 */ /* 0x008fc80000400000 */
[----:B------:R-:W-:Y:S02]  /*27a0*/  FADD R84, R84, R23 ;  /* 0x0000001754547221 */ /* 0x000fe40000000000 */
[----:B------:R-:W-:Y:S01]  /*27b0*/  @!P6 FMUL R19, R19, 0.5 ;  /* 0x3f0000001313e820 */ /* 0x000fe20000400000 */
[----:B------:R-:W3:Y:S01]  /*27c0*/  MUFU.EX2 R79, R88 ;  /* 0x00000058004f7308 */ /* 0x000ee20000000800 */
[----:B--2---:R-:W-:Y:S01]  /*27d0*/  @!P4 FMUL R85, R85, R85 ;  /* 0x000000555555c220 */ /* 0x004fe20000400000 */
[----:B------:R-:W-:-:S06]  /*27e0*/  FADD R84, R13, R84 ;  /* 0x000000540d547221 */ /* 0x000fcc0000000000 */
[----:B------:R2:W4:Y:S01]  /*27f0*/  MUFU.EX2 R78, R19 ;  /* 0x00000013004e7308 */ /* 0x0005220000000800 */
[----:B-1----:R-:W-:Y:S01]  /*2800*/  @!P2 FMUL R98, R98, R98 ;  /* 0x000000626262a220 */ /* 0x002fe20000400000 */
[----:B---3--:R-:W-:Y:S01]  /*2810*/  @!P3 FMUL R79, R79, R79 ;  /* 0x0000004f4f4fb220 */ /* 0x008fe20000400000 */
[----:B--2---:R-:W-:Y:S02]  /*2820*/  VIADD R19, R2, 0xf020 ;  /* 0x0000f02002137836 */ /* 0x004fe40000000000 */
[----:B----4-:R-:W-:Y:S01]  /*2830*/  @!P6 FMUL R78, R78, R78 ;  /* 0x0000004e4e4ee220 */ /* 0x010fe20000400000 */
[----:B------:R-:W-:-:S13]  /*2840*/  FSETP.GEU.AND P6, PT, R89, -126, PT ;  /* 0xc2fc00005900780b */ /* 0x000fda0003fce000 */
[----:B------:R-:W-:-:S04]  /*2850*/  @!P6 FMUL R89, R89, 0.5 ;  /* 0x3f0000005959e820 */ /* 0x000fc80000400000 */
[----:B------:R-:W1:Y:S02]  /*2860*/  MUFU.EX2 R100, R89 ;  /* 0x0000005900647308 */ /* 0x000e640000000800 */
[----:B-1----:R-:W-:Y:S01]  /*2870*/  @!P6 FMUL R100, R100, R100 ;  /* 0x000000646464e220 */ /* 0x002fe20000400000 */
[----:B------:R-:W-:Y:S02]  /*2880*/  WARPGROUP.DEPBAR.LE gsb0, 0x0 ;  /* 0x00008000000079c5 */ /* 0x000fe40000010000 */
[----:B------:R-:W-:Y:S02]  /*2890*/  F2FP.BF16.F32.PACK_AB R72, R76, R77 ;  /* 0x0000004d4c48723e */ /* 0x000fe400000010ff */
[----:B------:R-:W-:Y:S02]  /*28a0*/  F2FP.BF16.F32.PACK_AB R74, R92, R97 ;  /* 0x000000615c4a723e */ /* 0x000fe400000010ff */
[----:B------:R-:W-:Y:S02]  /*28b0*/  F2FP.BF16.F32.PACK_AB R73, R94, R99 ;  /* 0x000000635e49723e */ /* 0x000fe400000010ff */
[----:B------:R-:W-:-:S04]  /*28c0*/  F2FP.BF16.F32.PACK_AB R75, R96, R103 ;  /* 0x00000067604b723e */ /* 0x000fc800000010ff */
[----:B------:R-:W-:-:S06]  /*28d0*/  WARPGROUP.ARRIVE ;  /* 0x00000000000079c5 */ /* 0x000fcc0000000000 */
[----:B------:R-:W-:Y:S01]  /*28e0*/  HGMMA.64x96x16.F32.BF16 R24, R72, gdesc[UR4].tnspB, R24, gsb0 ;  /* 0x4160000448187df0 */ /* 0x000fe20008001818 */
[----:B------:R-:W-:Y:S01]  /*28f0*/  UIADD3 UR6, UR15, 0x3c0, URZ ;  /* 0x000003c00f067890 */ /* 0x000fe2000fffe03f */
[----:B------:R-:W-:Y:S01]  /*2900*/  UMOV UR7, 0x80000020 ;  /* 0x8000002000077882 */ /* 0x000fe20000000000 */
[----:B------:R-:W-:Y:S02]  /*2910*/  WARPGROUP.DEPBAR.LE gsb0, 0x0 ;  /* 0x00008000000079c5 */ /* 0x000fe40000010000 */
[----:B------:R-:W-:Y:S01]  /*2920*/  F2FP.BF16.F32.PACK_AB R72, R78, R15 ;  /* 0x0000000f4e48723e */ /* 0x000fe200000010ff */
[----:B------:R-:W-:Y:S01]  /*2930*/  FADD R15, R82, R15 ;  /* 0x0000000f520f7221 */ /* 0x000fe20000000000 */
[----:B------:R-:W-:Y:S01]  /*2940*/  F2FP.BF16.F32.PACK_AB R74, R23, R20 ;  /* 0x00000014174a723e */ /* 0x000fe200000010ff */
[----:B------:R-:W-:Y:S01]  /*2950*/  FADD R78, R91, R78 ;  /* 0x0000004e5b4e7221 */ /* 0x000fe20000000000 */
[----:B------:R-:W-:Y:S01]  /*2960*/  F2FP.BF16.F32.PACK_AB R73, R98, R85 ;  /* 0x000000556249723e */ /* 0x000fe200000010ff */
[----:B------:R-:W-:Y:S01]  /*2970*/  FADD R85, R90, R85 ;  /* 0x000000555a557221 */ /* 0x000fe20000000000 */
[----:B------:R-:W-:Y:S01]  /*2980*/  F2FP.BF16.F32.PACK_AB R75, R100, R79 ;  /* 0x0000004f644b723e */ /* 0x000fe200000010ff */
[----:B------:R-:W-:Y:S01]  /*2990*/  FADD R79, R80, R79 ;  /* 0x0000004f504f7221 */ /* 0x000fe20000000000 */
[----:B------:R-:W-:Y:S01]  /*29a0*/  FADD R98, R93, R98 ;  /* 0x000000625d627221 */ /* 0x000fe20000000000 */
[----:B------:R-:W-:Y:S01]  /*29b0*/  FADD R100, R95, R100 ;  /* 0x000000645f647221 */ /* 0x000fe20000000000 */
[----:B------:R-:W-:Y:S01]  /*29c0*/  WARPGROUP.ARRIVE ;  /* 0x00000000000079c5 */ /* 0x000fe20000000000 */
[----:B------:R-:W-:Y:S01]  /*29d0*/  FADD R10, R10, R15 ;  /* 0x0000000f0a0a7221 */ /* 0x000fe20000000000 */
[----:B------:R-:W-:Y:S01]  /*29e0*/  FADD R11, R11, R78 ;  /* 0x0000004e0b0b7221 */ /* 0x000fe20000000000 */
[----:B------:R-:W-:Y:S01]  /*29f0*/  FADD R14, R14, R85 ;  /* 0x000000550e0e7221 */ /* 0x000fe20000000000 */
[----:B------:R-:W-:Y:S01]  /*2a00*/  FADD R79, R22, R79 ;  /* 0x0000004f164f7221 */ /* 0x000fe20000000000 */
[----:B------:R-:W-:Y:S01]  /*2a10*/  FADD R21, R21, R98 ;  /* 0x0000006215157221 */ /* 0x000fe20000000000 */
[----:B------:R-:W-:Y:S01]  /*2a20*/  HGMMA.64x96x16.F32.BF16 R24, R72, gdesc[UR4].tnspB, R24, gsb0 ;  /* 0x4160000448187df0 */ /* 0x000fe20008001818 */
[----:B------:R-:W-:Y:S01]  /*2a30*/  FADD R100, R87, R100 ;  /* 0x0000006457647221 */ /* 0x000fe20000000000 */
[----:B------:R-:W-:Y:S01]  /*2a40*/  PRMT R20, RZ, 0x654, R19 ;  /* 0x00000654ff147816 */ /* 0x000fe20000000013 */
[----:B------:R-:W-:Y:S01]  /*2a50*/  FADD R10, R10, R83 ;  /* 0x000000530a0a7221 */ /* 0x000fe20000000000 */
[----:B------:R-:W-:Y:S01]  /*2a60*/  FADD R11, R11, R84 ;  /* 0x000000540b0b7221 */ /* 0x000fe20000000000 */
[----:B------:R-:W-:Y:S01]  /*2a70*/  FADD R14, R14, R79 ;  /* 0x0000004f0e0e7221 */ /* 0x000fe20000000000 */
[----:B------:R-:W-:-:S02]  /*2a80*/  FADD R21, R21, R100 ;  /* 0x0000006415157221 */ /* 0x000fc40000000000 */
[----:B------:R-:W-:Y:S02]  /*2a90*/  FADD R12, R10, R11 ;  /* 0x0000000b0a0c7221 */ /* 0x000fe40000000000 */
[----:B------:R-:W-:Y:S01]  /*2aa0*/  FADD R13, R14, R21 ;  /* 0x000000150e0d7221 */ /* 0x000fe20000000000 */
[----:B------:R-:W-:Y:S02]  /*2ab0*/  WARPGROUP.DEPBAR.LE gsb0, 0x0 ;  /* 0x00008000000079c5 */ /* 0x000fe40000010000 */
[----:B------:R1:W-:Y:S01]  /*2ac0*/  SYNCS.ARRIVE.TRANS64.RED.A1T0 RZ, [R20+URZ], RZ ;  /* 0x000000ff14ff79a7 */ /* 0x0003e2000810043f */
[----:B------:R-:W-:Y:S05]  /*2ad0*/  @!P1 BRA `(.L_x_24) ;  /* 0x0000002000609947 */ /* 0x000fea0003800000 */
[----:B------:R-:W-:Y:S01]  /*2ae0*/  LOP3.LUT R18, R18, 0x1f, RZ, 0xc0, !PT ;  /* 0x0000001f12127812 */ /* 0x000fe200078ec0ff */
[----:B------:R-:W-:Y:S01]  /*2af0*/  IMAD.MOV.U32 R14, RZ, RZ, 0x1 ;  /* 0x00000001ff0e7424 */ /* 0x000fe200078e00ff */
[----:B------:R-:W-:Y:S01]  /*2b00*/  MOV R21, R0 ;  /* 0x0000000000157202 */ /* 0x000fe20000000f00 */
[----:B------:R-:W-:Y:S01]  /*2b10*/  ULDC.64 UR30, c[0x0][0x198] ;  /* 0x00006600001e7ab9 */ /* 0x000fe20000000a00 */
[----:B------:R-:W-:Y:S01]  /*2b20*/  MOV R11, R9 ;  /* 0x00000009000b7202 */ /* 0x000fe20000000f00 */
[----:B------:R-:W-:Y:S01]  /*2b30*/  ULDC UR14, c[0x0][0x604] ;  /* 0x00018100000e7ab9 */ /* 0x000fe20000000800 */
[----:B------:R-:W-:-:S07]  /*2b40*/  MOV R15, 0x2 ;  /* 0x00000002000f7802 */ /* 0x000fce0000000f00 */
.L_x_37:
[----:B------:R-:W-:Y:S01]  /*2b50*/  LEA R9, R15, R2, 0x3 ;  /* 0x000000020f097211 */ /* 0x000fe200078e18ff */
[----:B------:R-:W-:Y:S05]  /*2b60*/  YIELD ;  /* 0x0000000000007946 */ /* 0x000fea0003800000 */
[----:B------:R-:W-:-:S04]  /*2b70*/  SHF.L.U32 R0, R3, 0x1f, RZ ;  /* 0x0000001f03007819 */ /* 0x000fc800000006ff */
[----:B------:R-:W2:Y:S02]  /*2b80*/  SYNCS.PHASECHK.TRANS64.TRYWAIT P1, [R9+URZ+0xf000], R0 ;  /* 0x00f00000090075a7 */ /* 0x000ea4000802017f */
[----:B--2---:R-:W-:Y:S05]  /*2b90*/  @!P1 BRA `(.L_x_25) ;  /* 0x00000038008c9947 */ /* 0x004fea0003800000 */
.L_x_69:
[----:B------:R-:W-:Y:S05]  /*2ba0*/  WARPSYNC.ALL ;  /* 0x0000000000007948 */ /* 0x000fea0003800000 */
[----:B------:R-:W-:Y:S01]  /*2bb0*/  IMAD.U32 R22, RZ, RZ, UR22 ;  /* 0x00000016ff167e24 */ /* 0x000fe2000f8e00ff */
[----:B------:R-:W-:Y:S01]  /*2bc0*/  MOV R23, 0x80000020 ;  /* 0x8000002000177802 */ /* 0x000fe20000000f00 */
[----:B------:R-:W-:Y:S01]  /*2bd0*/  WARPGROUP.ARRIVE ;  /* 0x00000000000079c5 */ /* 0x000fe20000000000 */
[----:B------:R-:W-:Y:S01]  /*2be0*/  IMAD.MOV.U32 R105, RZ, RZ, -0x7fffffe0 ;  /* 0x80000020ff697424 */ /* 0x000fe200078e00ff */
[----:B------:R-:W-:Y:S01]  /*2bf0*/  ISETP.NE.AND P1, PT, R8, RZ, PT ;  /* 0x000000ff0800720c */ /* 0x000fe20003f25270 */
[----:B------:R-:W-:Y:S01]  /*2c00*/  IMAD R22, R15, 0x300, R22 ;  /* 0x000003000f167824 */ /* 0x000fe200078e0216 */
[----:B------:R-:W-:-:S02]  /*2c10*/  R2UR UR59, R23 ;  /* 0x00000000173b72ca */ /* 0x000fc400000e0000 */
[----:B------:R-:W-:Y:S02]  /*2c20*/  R2UR UR55, R105 ;  /* 0x00000000693772ca */ /* 0x000fe400000e0000 */
[C---:B------:R-:W-:Y:S02]  /*2c30*/  R2UR UR58, R22.reuse ;  /* 0x00000000163a72ca */ /* 0x040fe400000e0000 */
[----:B------:R-:W-:Y:S02]  /*2c40*/  IADD3 R104, R22, 0x2, RZ ;  /* 0x0000000216687810 */ /* 0x000fe40007ffe0ff */
[----:B------:R-:W-:Y:S02]  /*2c50*/  MOV R105, 0x80000020 ;  /* 0x8000002000697802 */ /* 0x000fe40000000f00 */
[----:B------:R-:W-:Y:S02]  /*2c60*/  R2UR UR54, R104 ;  /* 0x00000000683672ca */ /* 0x000fe400000e0000 */
[----:B------:R-:W-:-:S02]  /*2c70*/  IADD3 R104, R22, 0x100, RZ ;  /* 0x0000010016687810 */ /* 0x000fc40007ffe0ff */
[----:B------:R-:W-:Y:S02]  /*2c80*/  R2UR UR51, R105 ;  /* 0x00000000693372ca */ /* 0x000fe400000e0000 */
[----:B------:R-:W-:Y:S01]  /*2c90*/  R2UR UR50, R104 ;  /* 0x00000000683272ca */ /* 0x000fe200000e0000 */
[----:B------:R-:W-:Y:S01]  /*2ca0*/  HGMMA.64x64x16.F32.BF16 R72, gdesc[UR56], RZ, !UPT, gsb0 ;  /* 0x00e00000384879f0 */ /* 0x000fe2000c0018ff */
[----:B------:R-:W-:Y:S01]  /*2cb0*/  VIADD R104, R22, 0x102 ;  /* 0x0000010216687836 */ /* 0x000fe20000000000 */
[----:B------:R-:W-:Y:S02]  /*2cc0*/  MOV R105, 0x80000020 ;  /* 0x8000002000697802 */ /* 0x000fe40000000f00 */
[----:B------:R-:W-:Y:S02]  /*2cd0*/  MOV R23, 0x80000020 ;  /* 0x8000002000177802 */ /* 0x000fe40000000f00 */
[----:B------:R-:W-:Y:S02]  /*2ce0*/  R2UR UR46, R104 ;  /* 0x00000000682e72ca */ /* 0x000fe400000e0000 */
[----:B------:R-:W-:Y:S01]  /*2cf0*/  R2UR UR47, R105 ;  /* 0x00000000692f72ca */ /* 0x000fe200000e0000 */
[----:B------:R-:W-:Y:S01]  /*2d00*/  IMAD.MOV.U32 R105, RZ, RZ, -0x7fffffe0 ;  /* 0x80000020ff697424 */ /* 0x000fe200078e00ff */
[----:B------:R-:W-:-:S02]  /*2d10*/  IADD3 R104, R22, 0x200, RZ ;  /* 0x0000020016687810 */ /* 0x000fc40007ffe0ff */
[----:B------:R-:W-:Y:S02]  /*2d20*/  IADD3 R22, R22, 0x202, RZ ;  /* 0x0000020216167810 */ /* 0x000fe40007ffe0ff */
[----:B------:R-:W-:Y:S02]  /*2d30*/  R2UR UR6, R104 ;  /* 0x00000000680672ca */ /* 0x000fe400000e0000 */
[----:B------:R-:W-:Y:S02]  /*2d40*/  R2UR UR7, R105 ;  /* 0x00000000690772ca */ /* 0x000fe400000e0000 */
[----:B------:R-:W-:Y:S02]  /*2d50*/  R2UR UR42, R22 ;  /* 0x00000000162a72ca */ /* 0x000fe400000e0000 */
[----:B------:R-:W-:Y:S01]  /*2d60*/  R2UR UR43, R23 ;  /* 0x00000000172b72ca */ /* 0x000fe200000e0000 */
        /* <DEDUP_REMOVED lines=16> */
[----:B------:R-:W-:Y:S05]  /*2e70*/  @P1 BRA `(.L_x_26) ;  /* 0x0000000000bc1947 */ /* 0x000fea0003800000 */
[----:B------:R-:W-:-:S13]  /*2e80*/  ISETP.LT.OR P2, PT, R4, 0x1, !P0 ;  /* 0x000000010400780c */ /* 0x000fda0004741670 */
[----:B------:R-:W-:Y:S05]  /*2e90*/  @P2 BRA `(.L_x_27) ;  /* 0x0000000000b02947 */ /* 0x000fea0003800000 */
[----:B--2---:R-:W-:Y:S01]  /*2ea0*/  IMAD R0, R5, 0x8, R2 ;  /* 0x0000000805007824 */ /* 0x004fe200078e0202 */
[----:B------:R-:W-:Y:S02]  /*2eb0*/  SHF.L.U32 R9, R6, 0x1f, RZ ;  /* 0x0000001f06097819 */ /* 0x000fe400000006ff */
[----:B------:R-:W-:Y:S02]  /*2ec0*/  ISETP.NE.AND P3, PT, R16, RZ, PT ;  /* 0x000000ff1000720c */ /* 0x000fe40003f65270 */
[----:B------:R-:W2:Y:S02]  /*2ed0*/  SYNCS.PHASECHK.TRANS64.TRYWAIT P2, [R0+URZ+0xf020], R9 ;  /* 0x00f02009000075a7 */ /* 0x000ea4000804017f */
[----:B--2---:R-:W-:Y:S09]  /*2ee0*/  @!P2 BRA `(.L_x_28) ;  /* 0x0000003400cca947 */ /* 0x004ff20003800000 */
.L_x_70:
[----:B------:R-:W-:Y:S05]  /*2ef0*/  @P3 BRA `(.L_x_29) ;  /* 0x0000000000143947 */ /* 0x000fea0003800000 */
[----:B------:R-:W-:Y:S02]  /*2f00*/  ISETP.NE.AND P2, PT, R18, RZ, PT ;  /* 0x000000ff1200720c */ /* 0x000fe40003f45270 */
[----:B--2---:R-:W-:-:S04]  /*2f10*/  MOV R9, 0x3000 ;  /* 0x0000300000097802 */ /* 0x004fc80000000f00 */
[----:B------:R3:W-:Y:S07]  /*2f20*/  SYNCS.ARRIVE.TRANS64 RZ, [R0+URZ+0xf000], R9 ;  /* 0x00f0000900ff79a7 */ /* 0x0007ee000800003f */
[----:B------:R-:W-:Y:S05]  /*2f30*/  @!P2 BRA `(.L_x_29) ;  /* 0x000000000004a947 */ /* 0x000fea0003800000 */
[----:B------:R-:W-:Y:S01]  /*2f40*/  BPT.TRAP 0x1 ;  /* 0x000000040000795c */ /* 0x000fe20000300000 */
.L_x_29:
[----:B--23--:R-:W-:Y:S01]  /*2f50*/  IMAD R9, R5, 0x3000, R2 ;  /* 0x0000300005097824 */ /* 0x00cfe200078e0202 */
[----:B------:R-:W-:Y:S01]  /*2f60*/  R2UR UR35, R7 ;  /* 0x00000000072372ca */ /* 0x000fe200000e0000 */
[----:B------:R-:W-:Y:S01]  /*2f70*/  UIADD3 UR6, UP0, UR30, 0x1f0, URZ ;  /* 0x000001f01e067890 */ /* 0x000fe2000ff1e03f */
[----:B------:R-:W-:Y:S01]  /*2f80*/  R2UR UR33, R0 ;  /* 0x00000000002172ca */ /* 0x000fe200000e0000 */
[----:B------:R-:W-:Y:S01]  /*2f90*/  UMOV UR24, 0x0 ;  /* 0x0000000000187882 */ /* 0x000fe20000000000 */
[----:B------:R-:W-:Y:S01]  /*2fa0*/  R2UR UR8, R9 ;  /* 0x00000000090872ca */ /* 0x000fe200000e0000 */
[----:B------:R-:W-:Y:S01]  /*2fb0*/  UIADD3.X UR7, URZ, UR31, URZ, UP0, !UPT ;  /* 0x0000001f3f077290 */ /* 0x000fe200087fe43f */
[----:B------:R-:W-:Y:S01]  /*2fc0*/  IADD3 R5, R5, 0x1, RZ ;  /* 0x0000000105057810 */ /* 0x000fe20007ffe0ff */
[----:B------:R-:W-:Y:S01]  /*2fd0*/  UMOV UR25, 0x10000000 ;  /* 0x1000000000197882 */ /* 0x000fe20000000000 */
[----:B------:R-:W-:Y:S01]  /*2fe0*/  UMOV UR34, URZ ;  /* 0x0000003f00227c82 */ /* 0x000fe20008000000 */
[----:B------:R-:W-:Y:S01]  /*2ff0*/  UMOV UR18, 0x20 ;  /* 0x0000002000127882 */ /* 0x000fe20000000000 */
[----:B------:R-:W-:Y:S01]  /*3000*/  UMOV UR20, UR36 ;  /* 0x0000002400147c82 */ /* 0x000fe20008000000 */
[----:B------:R-:W-:Y:S01]  /*3010*/  UMOV UR21, UR37 ;  /* 0x0000002500157c82 */ /* 0x000fe20008000000 */
[----:B------:R-:W-:Y:S01]  /*3020*/  UMOV UR10, 0x40 ;  /* 0x00000040000a7882 */ /* 0x000fe20000000000 */
[----:B------:R-:W-:Y:S01]  /*3030*/  USHF.L.U32 UR35, UR35, 0x6, URZ ;  /* 0x0000000623237899 */ /* 0x000fe2000800063f */
[----:B------:R-:W-:Y:S01]  /*3040*/  ISETP.NE.AND P2, PT, R5, 0x4, PT ;  /* 0x000000040500780c */ /* 0x000fe20003f45270 */
[----:B------:R-:W-:-:S02]  /*3050*/  UIADD3 UR33, UR33, 0xf000, URZ ;  /* 0x0000f00021217890 */ /* 0x000fc4000fffe03f */
[----:B------:R-:W-:Y:S01]  /*3060*/  UIADD3 UR32, UR8, 0x3000, URZ ;  /* 0x0000300008207890 */ /* 0x000fe2000fffe03f */
[----:B------:R-:W-:Y:S01]  /*3070*/  SEL R9, RZ, 0x1, P2 ;  /* 0x00000001ff097807 */ /* 0x000fe20001000000 */
        /* <DEDUP_REMOVED lines=8> */
[----:B------:R-:W-:Y:S01]  /*3100*/  UMOV UR9, UR33 ;  /* 0x0000002100097c82 */ /* 0x000fe20008000000 */
[----:B------:R-:W-:Y:S01]  /*3110*/  UMOV UR11, UR35 ;  /* 0x00000023000b7c82 */ /* 0x000fe20008000000 */
[----:B------:R3:W-:Y:S01]  /*3120*/  UTMALDG.4D [UR32], [UR6], desc[UR24] ;  /* 0x00001820060075b4 */ /* 0x0007e20008019000 */
[----:B------:R3:W-:Y:S01]  /*3130*/  UTMALDG.4D [UR16], [UR6], desc[UR24] ;  /* 0x00001810060075b4 */ /* 0x0007e20008019000 */
[----:B------:R3:W-:Y:S02]  /*3140*/  UTMALDG.4D [UR8], [UR6], desc[UR24] ;  /* 0x00001808060075b4 */ /* 0x0007e40008019000 */
[----:B---3--:R-:W-:Y:S01]  /*3150*/  NOP ;  /* 0x0000000000007918 */ /* 0x008fe20000000000 */
.L_x_27:
[----:B------:R-:W-:-:S07]  /*3160*/  VIADD R4, R4, 0xffffffff ;  /* 0xffffffff04047836 */ /* 0x000fce0000000000 */
.L_x_26:
[----:B------:R-:W-:Y:S01]  /*3170*/  IADD3 R15, R15, 0x1, RZ ;  /* 0x000000010f0f7810 */ /* 0x000fe20007ffe0ff */
[----:B------:R-:W-:Y:S05]  /*3180*/  WARPSYNC.ALL ;  /* 0x0000000000007948 */ /* 0x000fea0003800000 */
[----:B------:R-:W-:-:S04]  /*3190*/  ISETP.NE.AND P2, PT, R15, 0x4, PT ;  /* 0x000000040f00780c */ /* 0x000fc80003f45270 */
[----:B--2---:R-:W-:Y:S02]  /*31a0*/  SEL R0, RZ, 0x1, P2 ;  /* 0x00000001ff007807 */ /* 0x004fe40001000000 */
[----:B------:R-:W-:Y:S02]  /*31b0*/  SEL R15, R15, RZ, P2 ;  /* 0x000000ff0f0f7207 */ /* 0x000fe40001000000 */
[----:B------:R-:W-:Y:S02]  /*31c0*/  LOP3.LUT R3, R3, R0, RZ, 0x3c, !PT ;  /* 0x0000000003037212 */ /* 0x000fe400078e3cff */
[----:B------:R-:W-:Y:S01]  /*31d0*/  FMNMX R0, R72, R21, !PT ;  /* 0x0000001548007209 */ /* 0x000fe20007800000 */
[----:B------:R-:W-:Y:S01]  /*31e0*/  IMAD R108, R15, 0x8, R2 ;  /* 0x000000080f6c7824 */ /* 0x000fe200078e0202 */
[----:B------:R-:W-:Y:S01]  /*31f0*/  FMNMX R10, R74, R11, !PT ;  /* 0x0000000b4a0a7209 */ /* 0x000fe20007800000 */
[----:B------:R-:W-:Y:S01]  /*3200*/  BSSY B0, `(.L_x_30) ;  /* 0x0000042000007945 */ /* 0x000fe20003800000 */
        /* <DEDUP_REMOVED lines=27> */
[----:B-1----:R-:W-:Y:S02]  /*33c0*/  FMNMX R20, R102, R23, !PT ;  /* 0x0000001766147209 */ /* 0x002fe40007800000 */
[----:B------:R-:W-:Y:S02]  /*33d0*/  FMNMX R10, R101, R0, !PT ;  /* 0x00000000650a7209 */ /* 0x000fe40007800000 */
[----:B------:R-:W-:Y:S02]  /*33e0*/  FMNMX R20, R103, R20, !PT ;  /* 0x0000001467147209 */ /* 0x000fe40007800000 */
[----:B------:R-:W-:Y:S01]  /*33f0*/  SHF.L.U32 R105, R3, 0x1f, RZ ;  /* 0x0000001f03697819 */ /* 0x000fe200000006ff */
[----:B------:R-:W1:Y:S04]  /*3400*/  SHFL.BFLY PT, R9, R10, 0x1, 0x1f ;  /* 0x0c201f000a097f89 */ /* 0x000e6800000e0000 */
[----:B------:R-:W2:Y:S01]  /*3410*/  SHFL.BFLY PT, R23, R20, 0x1, 0x1f ;  /* 0x0c201f0014177f89 */ /* 0x000ea200000e0000 */
[----:B-1----:R-:W-:-:S02]  /*3420*/  FMNMX R22, R10, R9, !PT ;  /* 0x000000090a167209 */ /* 0x002fc40007800000 */
[----:B--2---:R-:W-:-:S03]  /*3430*/  FMNMX R23, R20, R23, !PT ;  /* 0x0000001714177209 */ /* 0x004fc60007800000 */
[----:B------:R-:W1:Y:S04]  /*3440*/  SHFL.BFLY PT, R9, R22, 0x2, 0x1f ;  /* 0x0c401f0016097f89 */ /* 0x000e6800000e0000 */
[----:B------:R-:W2:Y:S01]  /*3450*/  SHFL.BFLY PT, R104, R23, 0x2, 0x1f ;  /* 0x0c401f0017687f89 */ /* 0x000ea200000e0000 */
[----:B-1----:R-:W-:Y:S02]  /*3460*/  FMNMX R0, R22, R9, !PT ;  /* 0x0000000916007209 */ /* 0x002fe40007800000 */
[----:B--2---:R-:W-:Y:S02]  /*3470*/  FMNMX R9, R23, R104, !PT ;  /* 0x0000006817097209 */ /* 0x004fe40007800000 */
[----:B------:R-:W-:Y:S02]  /*3480*/  LEA R104, R14, R19, 0x3 ;  /* 0x000000130e687211 */ /* 0x000fe400078e18ff */
[----:B------:R-:W-:-:S02]  /*3490*/  FSETP.NEU.AND P2, PT, R0, -INF , PT ;  /* 0xff8000000000780b */ /* 0x000fc40003f4d000 */
[C---:B------:R-:W-:Y:S02]  /*34a0*/  FSETP.NEU.AND P3, PT, R9.reuse, -INF , PT ;  /* 0xff8000000900780b */ /* 0x040fe40003f6d000 */
[----:B------:R-:W-:Y:S02]  /*34b0*/  PRMT R104, RZ, 0x654, R104 ;  /* 0x00000654ff687816 */ /* 0x000fe40000000068 */
[----:B------:R-:W-:Y:S02]  /*34c0*/  FSEL R106, R0, RZ, P2 ;  /* 0x000000ff006a7208 */ /* 0x000fe40001000000 */
[----:B------:R-:W-:Y:S01]  /*34d0*/  FSEL R20, R9, RZ, P3 ;  /* 0x000000ff09147208 */ /* 0x000fe20001800000 */
[----:B------:R1:W-:Y:S02]  /*34e0*/  SYNCS.ARRIVE.TRANS64.RED.A1T0 RZ, [R104+URZ], RZ ;  /* 0x000000ff68ff79a7 */ /* 0x0003e4000810043f */
[----:B------:R-:W-:Y:S02]  /*34f0*/  FADD R10, -R106, R21 ;  /* 0x000000156a0a7221 */ /* 0x000fe40000000100 */
[----:B------:R-:W-:-:S02]  /*3500*/  FADD R11, -R20, R11 ;  /* 0x0000000b140b7221 */ /* 0x000fc40000000100 */
[----:B------:R-:W-:Y:S01]  /*3510*/  FMUL R10, R10, UR14 ;  /* 0x0000000e0a0a7c20 */ /* 0x000fe20008400000 */
[----:B------:R-:W2:Y:S01]  /*3520*/  SYNCS.PHASECHK.TRANS64.TRYWAIT P4, [R108+URZ+0xf000], R105 ;  /* 0x00f000696c0075a7 */ /* 0x000ea2000808017f */
[----:B------:R-:W-:Y:S01]  /*3530*/  FMUL R11, R11, UR14 ;  /* 0x0000000e0b0b7c20 */ /* 0x000fe20008400000 */
[----:B-1----:R-:W-:Y:S02]  /*3540*/  FMUL R104, R20, UR14 ;  /* 0x0000000e14687c20 */ /* 0x002fe40008400000 */
[----:B------:R-:W-:Y:S02]  /*3550*/  FSETP.GEU.AND P5, PT, R10, -126, PT ;  /* 0xc2fc00000a00780b */ /* 0x000fe40003fae000 */
[----:B------:R-:W-:Y:S01]  /*3560*/  FSETP.GEU.AND P6, PT, R11, -126, PT ;  /* 0xc2fc00000b00780b */ /* 0x000fe20003fce000 */
[--C-:B------:R-:W-:Y:S01]  /*3570*/  FFMA R23, R74, UR14, -R104.reuse ;  /* 0x0000000e4a177c23 */ /* 0x100fe20008000868 */
[--C-:B------:R-:W-:Y:S01]  /*3580*/  FFMA R22, R75, UR14, -R104.reuse ;  /* 0x0000000e4b167c23 */ /* 0x100fe20008000868 */
[----:B------:R-:W-:-:S03]  /*3590*/  FFMA R78, R78, UR14, -R104 ;  /* 0x0000000e4e4e7c23 */ /* 0x000fc60008000868 */
[----:B------:R-:W-:Y:S02]  /*35a0*/  FSETP.GEU.AND P2, PT, R23, -126, PT ;  /* 0xc2fc00001700780b */ /* 0x000fe40003f4e000 */
[----:B------:R-:W-:-:S03]  /*35b0*/  FSETP.GEU.AND P3, PT, R22, -126, PT ;  /* 0xc2fc00001600780b */ /* 0x000fc60003f6e000 */
[----:B------:R-:W-:Y:S02]  /*35c0*/  @!P5 FMUL R10, R10, 0.5 ;  /* 0x3f0000000a0ad820 */ /* 0x000fe40000400000 */
[----:B------:R-:W-:Y:S02]  /*35d0*/  @!P6 FMUL R11, R11, 0.5 ;  /* 0x3f0000000b0be820 */ /* 0x000fe40000400000 */
[----:B------:R1:W3:Y:S04]  /*35e0*/  MUFU.EX2 R21, R10 ;  /* 0x0000000a00157308 */ /* 0x0002e80000000800 */
[----:B------:R-:W-:-:S04]  /*35f0*/  @!P2 FMUL R23, R23, 0.5 ;  /* 0x3f0000001717a820 */ /* 0x000fc80000400000 */
[----:B------:R1:W4:Y:S02]  /*3600*/  MUFU.EX2 R20, R11 ;  /* 0x0000000b00147308 */ /* 0x0003240000000800 */
[----:B-123--:R-:W-:Y:S05]  /*3610*/  @!P4 BRA `(.L_x_31) ;  /* 0x000000300014c947 */ /* 0x00efea0003800000 */
.L_x_71:
[----:B------:R-:W-:Y:S05]  /*3620*/  BSYNC B0 ;  /* 0x0000000000007941 */ /* 0x000fea0003800000 */
.L_x_30:
[----:B------:R-:W-:Y:S01]  /*3630*/  FSETP.GEU.AND P4, PT, R78, -126, PT ;  /* 0xc2fc00004e00780b */ /* 0x000fe20003f8e000 */
[----:B------:R-:W-:Y:S01]  /*3640*/  @!P3 FMUL R22, R22, 0.5 ;  /* 0x3f0000001616b820 */ /* 0x000fe20000400000 */
[----:B------:R-:W2:Y:S01]  /*3650*/  MUFU.EX2 R23, R23 ;  /* 0x0000001700177308 */ /* 0x000ea20000000800 */
[----:B------:R-:W-:Y:S01]  /*3660*/  FMUL R107, R106, UR14 ;  /* 0x0000000e6a6b7c20 */ /* 0x000fe20008400000 */
[----:B------:R-:W-:Y:S01]  /*3670*/  FFMA R79, R79, UR14, -R104 ;  /* 0x0000000e4f4f7c23 */ /* 0x000fe20008000868 */
[----:B------:R-:W-:Y:S01]  /*3680*/  @!P5 FMUL R21, R21, R21 ;  /* 0x000000151515d220 */ /* 0x000fe20000400000 */
[----:B----4-:R-:W-:Y:S01]  /*3690*/  @!P6 FMUL R20, R20, R20 ;  /* 0x000000141414e220 */ /* 0x010fe20000400000 */
[--C-:B-1----:R-:W-:Y:S01]  /*36a0*/  FFMA R105, R76, UR14, -R107.reuse ;  /* 0x0000000e4c697c23 */ /* 0x102fe2000800086b */
[--C-:B------:R-:W-:Y:S01]  /*36b0*/  FFMA R106, R77, UR14, -R107.reuse ;  /* 0x0000000e4d6a7c23 */ /* 0x100fe2000800086b */
[--C-:B------:R-:W-:Y:S01]  /*36c0*/  FFMA R72, R72, UR14, -R107.reuse ;  /* 0x0000000e48487c23 */ /* 0x100fe2000800086b */
[----:B------:R-:W1:Y:S01]  /*36d0*/  MUFU.EX2 R22, R22 ;  /* 0x0000001600167308 */ /* 0x000e620000000800 */
[--C-:B------:R-:W-:Y:S01]  /*36e0*/  FFMA R73, R73, UR14, -R107.reuse ;  /* 0x0000000e49497c23 */ /* 0x100fe2000800086b */
[----:B------:R-:W-:Y:S01]  /*36f0*/  FSETP.GEU.AND P5, PT, R79, -126, PT ;  /* 0xc2fc00004f00780b */ /* 0x000fe20003fae000 */
[----:B------:R-:W-:Y:S01]  /*3700*/  @!P4 FMUL R78, R78, 0.5 ;  /* 0x3f0000004e4ec820 */ /* 0x000fe20000400000 */
[----:B------:R-:W-:Y:S01]  /*3710*/  FSETP.GEU.AND P6, PT, R72, -126, PT ;  /* 0xc2fc00004800780b */ /* 0x000fe20003fce000 */
[----:B------:R-:W-:Y:S05]  /*3720*/  WARPSYNC.ALL ;  /* 0x0000000000007948 */ /* 0x000fea0003800000 */
[----:B------:R-:W3:Y:S01]  /*3730*/  MUFU.EX2 R78, R78 ;  /* 0x0000004e004e7308 */ /* 0x000ee20000000800 */
[----:B--2---:R-:W-:Y:S01]  /*3740*/  @!P2 FMUL R23, R23, R23 ;  /* 0x000000171717a220 */ /* 0x004fe20000400000 */
[----:B------:R-:W-:Y:S01]  /*3750*/  FSETP.GEU.AND P2, PT, R73, -126, PT ;  /* 0xc2fc00004900780b */ /* 0x000fe20003f4e000 */
[-C--:B------:R-:W-:Y:S01]  /*3760*/  FMUL R24, R24, R21.reuse ;  /* 0x0000001518187220 */ /* 0x080fe20000400000 */
[----:B------:R-:W-:Y:S01]  /*3770*/  MOV R10, UR15 ;  /* 0x0000000f000a7c02 */ /* 0x000fe20008000f00 */
[----:B------:R-:W-:Y:S01]  /*3780*/  @!P5 FMUL R79, R79, 0.5 ;  /* 0x3f0000004f4fd820 */ /* 0x000fe20000400000 */
[----:B------:R-:W-:Y:S01]  /*3790*/  MOV R11, 0x80000020 ;  /* 0x80000020000b7802 */ /* 0x000fe20000000f00 */
[----:B-1----:R-:W-:Y:S01]  /*37a0*/  @!P3 FMUL R22, R22, R22 ;  /* 0x000000161616b220 */ /* 0x002fe20000400000 */
[----:B------:R-:W-:Y:S01]  /*37b0*/  FSETP.GEU.AND P3, PT, R105, -126, PT ;  /* 0xc2fc00006900780b */ /* 0x000fe20003f6e000 */
[----:B------:R-:W-:Y:S01]  /*37c0*/  @!P6 FMUL R72, R72, 0.5 ;  /* 0x3f0000004848e820 */ /* 0x000fe20000400000 */
[----:B------:R-:W-:Y:S01]  /*37d0*/  IMAD R10, R15, 0x300, R10 ;  /* 0x000003000f0a7824 */ /* 0x000fe200078e020a */
[----:B------:R-:W1:Y:S01]  /*37e0*/  MUFU.EX2 R79, R79 ;  /* 0x0000004f004f7308 */ /* 0x000e620000000800 */
[----:B------:R-:W-:Y:S01]  /*37f0*/  R2UR UR7, R11 ;  /* 0x000000000b0772ca */ /* 0x000fe200000e0000 */
[-C--:B------:R-:W-:Y:S01]  /*3800*/  FMUL R25, R25, R21.reuse ;  /* 0x0000001519197220 */ /* 0x080fe20000400000 */
[-C--:B------:R-:W-:Y:S01]  /*3810*/  FMUL R28, R28, R21.reuse ;  /* 0x000000151c1c7220 */ /* 0x080fe20000400000 */
[----:B------:R-:W-:Y:S01]  /*3820*/  @!P2 FMUL R73, R73, 0.5 ;  /* 0x3f0000004949a820 */ /* 0x000fe20000400000 */
[----:B------:R-:W-:Y:S01]  /*3830*/  R2UR UR6, R10 ;  /* 0x000000000a0672ca */ /* 0x000fe200000e0000 */
[----:B---3--:R-:W-:Y:S01]  /*3840*/  @!P4 FMUL R78, R78, R78 ;  /* 0x0000004e4e4ec220 */ /* 0x008fe20000400000 */
[----:B------:R-:W-:Y:S01]  /*3850*/  FSETP.GEU.AND P4, PT, R106, -126, PT ;  /* 0xc2fc00006a00780b */ /* 0x000fe20003f8e000 */
[----:B------:R-:W2:Y:S01]  /*3860*/  MUFU.EX2 R76, R72 ;  /* 0x00000048004c7308 */ /* 0x000ea20000000800 */
[-C--:B------:R-:W-:Y:S01]  /*3870*/  FMUL R29, R29, R21.reuse ;  /* 0x000000151d1d7220 */ /* 0x080fe20000400000 */
[----:B------:R-:W-:Y:S01]  /*3880*/  @!P3 FMUL R105, R105, 0.5 ;  /* 0x3f0000006969b820 */ /* 0x000fe20000400000 */
[-C--:B------:R-:W-:Y:S01]  /*3890*/  FMUL R32, R32, R21.reuse ;  /* 0x0000001520207220 */ /* 0x080fe20000400000 */
[-C--:B------:R-:W-:Y:S01]  /*38a0*/  FMUL R33, R33, R21.reuse ;  /* 0x0000001521217220 */ /* 0x080fe20000400000 */
[-C--:B------:R-:W-:Y:S01]  /*38b0*/  FMUL R36, R36, R21.reuse ;  /* 0x0000001524247220 */ /* 0x080fe20000400000 */
[-C--:B------:R-:W-:Y:S01]  /*38c0*/  FMUL R37, R37, R21.reuse ;  /* 0x0000001525257220 */ /* 0x080fe20000400000 */
[----:B------:R-:W-:Y:S01]  /*38d0*/  FMUL R40, R40, R21 ;  /* 0x0000001528287220 */ /* 0x000fe20000400000 */
[----:B------:R-:W3:Y:S01]  /*38e0*/  MUFU.EX2 R77, R73 ;  /* 0x00000049004d7308 */ /* 0x000ee20000000800 */
[----:B-1----:R-:W-:Y:S01]  /*38f0*/  @!P5 FMUL R79, R79, R79 ;  /* 0x0000004f4f4fd220 */ /* 0x002fe20000400000 */
[-C--:B------:R-:W-:Y:S01]  /*3900*/  FMUL R41, R41, R21.reuse ;  /* 0x0000001529297220 */ /* 0x080fe20000400000 */
[-C--:B------:R-:W-:Y:S01]  /*3910*/  FMUL R44, R44, R21.reuse ;  /* 0x000000152c2c7220 */ /* 0x080fe20000400000 */
[----:B------:R-:W-:Y:S01]  /*3920*/  @!P4 FMUL R106, R106, 0.5 ;  /* 0x3f0000006a6ac820 */ /* 0x000fe20000400000 */
[-C--:B------:R-:W-:Y:S01]  /*3930*/  FMUL R45, R45, R21.reuse ;  /* 0x000000152d2d7220 */ /* 0x080fe20000400000 */
[-C--:B------:R-:W-:Y:S01]  /*3940*/  FMUL R48, R48, R21.reuse ;  /* 0x0000001530307220 */ /* 0x080fe20000400000 */
[-C--:B------:R-:W-:Y:S01]  /*3950*/  FMUL R49, R49, R21.reuse ;  /* 0x0000001531317220 */ /* 0x080fe20000400000 */
[----:B------:R-:W1:Y:S01]  /*3960*/  MUFU.EX2 R105, R105 ;  /* 0x0000006900697308 */ /* 0x000e620000000800 */
[----:B--2---:R-:W-:Y:S01]  /*3970*/  @!P6 FMUL R76, R76, R76 ;  /* 0x0000004c4c4ce220 */ /* 0x004fe20000400000 */
[-C--:B------:R-:W-:Y:S01]  /*3980*/  FMUL R52, R52, R21.reuse ;  /* 0x0000001534347220 */ /* 0x080fe20000400000 */
[-C--:B------:R-:W-:Y:S01]  /*3990*/  FMUL R53, R53, R21.reuse ;  /* 0x0000001535357220 */ /* 0x080fe20000400000 */
[-C--:B------:R-:W-:Y:S01]  /*39a0*/  FMUL R56, R56, R21.reuse ;  /* 0x0000001538387220 */ /* 0x080fe20000400000 */
[-C--:B------:R-:W-:Y:S01]  /*39b0*/  FMUL R57, R57, R21.reuse ;  /* 0x0000001539397220 */ /* 0x080fe20000400000 */
[-C--:B------:R-:W-:Y:S01]  /*39c0*/  FMUL R60, R60, R21.reuse ;  /* 0x000000153c3c7220 */ /* 0x080fe20000400000 */
[----:B------:R-:W-:Y:S01]  /*39d0*/  FMUL R61, R61, R21 ;  /* 0x000000153d3d7220 */ /* 0x000fe20000400000 */
[----:B------:R-:W2:Y:S01]  /*39e0*/  MUFU.EX2 R106, R106 ;  /* 0x0000006a006a7308 */ /* 0x000ea20000000800 */
[----:B---3--:R-:W-:Y:S01]  /*39f0*/  @!P2 FMUL R77, R77, R77 ;  /* 0x0000004d4d4da220 */ /* 0x008fe20000400000 */
[-C--:B------:R-:W-:Y:S01]  /*3a00*/  FMUL R64, R64, R21.reuse ;  /* 0x0000001540407220 */ /* 0x080fe20000400000 */
[-C--:B------:R-:W-:Y:S01]  /*3a10*/  FMUL R65, R65, R21.reuse ;  /* 0x0000001541417220 */ /* 0x080fe20000400000 */
[-C--:B------:R-:W-:Y:S01]  /*3a20*/  FMUL R68, R68, R21.reuse ;  /* 0x0000001544447220 */ /* 0x080fe20000400000 */
[----:B------:R-:W-:Y:S01]  /*3a30*/  FMUL R69, R69, R21 ;  /* 0x0000001545457220 */ /* 0x000fe20000400000 */
[-C--:B------:R-:W-:Y:S01]  /*3a40*/  FMUL R26, R26, R20.reuse ;  /* 0x000000141a1a7220 */ /* 0x080fe20000400000 */
[-C--:B------:R-:W-:Y:S01]  /*3a50*/  FMUL R27, R27, R20.reuse ;  /* 0x000000141b1b7220 */ /* 0x080fe20000400000 */
[-C--:B------:R-:W-:Y:S01]  /*3a60*/  FMUL R30, R30, R20.reuse ;  /* 0x000000141e1e7220 */ /* 0x080fe20000400000 */
[----:B-1----:R-:W-:Y:S01]  /*3a70*/  @!P3 FMUL R105, R105, R105 ;  /* 0x000000696969b220 */ /* 0x002fe20000400000 */
[-C--:B------:R-:W-:Y:S01]  /*3a80*/  FMUL R31, R31, R20.reuse ;  /* 0x000000141f1f7220 */ /* 0x080fe20000400000 */
[-C--:B------:R-:W-:Y:S01]  /*3a90*/  FMUL R34, R34, R20.reuse ;  /* 0x0000001422227220 */ /* 0x080fe20000400000 */
[-C--:B------:R-:W-:Y:S01]  /*3aa0*/  FMUL R35, R35, R20.reuse ;  /* 0x0000001423237220 */ /* 0x080fe20000400000 */
[-C--:B------:R-:W-:Y:S01]  /*3ab0*/  FMUL R38, R38, R20.reuse ;  /* 0x0000001426267220 */ /* 0x080fe20000400000 */
[-C--:B------:R-:W-:Y:S01]  /*3ac0*/  FMUL R39, R39, R20.reuse ;  /* 0x0000001427277220 */ /* 0x080fe20000400000 */
[-C--:B------:R-:W-:Y:S01]  /*3ad0*/  FMUL R42, R42, R20.reuse ;  /* 0x000000142a2a7220 */ /* 0x080fe20000400000 */
[----:B------:R-:W-:Y:S01]  /*3ae0*/  FMUL R43, R43, R20 ;  /* 0x000000142b2b7220 */ /* 0x000fe20000400000 */
[----:B--2---:R-:W-:Y:S01]  /*3af0*/  @!P4 FMUL R106, R106, R106 ;  /* 0x0000006a6a6ac220 */ /* 0x004fe20000400000 */
[-C--:B------:R-:W-:Y:S01]  /*3b00*/  FMUL R46, R46, R20.reuse ;  /* 0x000000142e2e7220 */ /* 0x080fe20000400000 */
        /* <DEDUP_REMOVED lines=12> */
[----:B------:R-:W-:Y:S01]  /*3bd0*/  FMUL R71, R71, R20 ;  /* 0x0000001447477220 */ /* 0x000fe20000400000 */
[----:B------:R-:W-:Y:S01]  /*3be0*/  F2FP.BF16.F32.PACK_AB R73, R22, R23 ;  /* 0x000000171649723e */ /* 0x000fe200000010ff */
[--C-:B------:R-:W-:Y:S01]  /*3bf0*/  FFMA R108, R80, UR14, -R107.reuse ;  /* 0x0000000e506c7c23 */ /* 0x100fe2000800086b */
[----:B------:R-:W-:Y:S01]  /*3c00*/  F2FP.BF16.F32.PACK_AB R75, R79, R78 ;  /* 0x0000004e4f4b723e */ /* 0x000fe200000010ff */
[--C-:B------:R-:W-:Y:S01]  /*3c10*/  FFMA R80, R81, UR14, -R107.reuse ;  /* 0x0000000e51507c23 */ /* 0x100fe2000800086b */
[----:B------:R-:W-:Y:S01]  /*3c20*/  F2FP.BF16.F32.PACK_AB R72, R77, R76 ;  /* 0x0000004c4d48723e */ /* 0x000fe200000010ff */
[--C-:B------:R-:W-:Y:S01]  /*3c30*/  FFMA R81, R82, UR14, -R104.reuse ;  /* 0x0000000e52517c23 */ /* 0x100fe20008000868 */
[----:B------:R-:W-:Y:S01]  /*3c40*/  F2FP.BF16.F32.PACK_AB R74, R106, R105 ;  /* 0x000000696a4a723e */ /* 0x000fe200000010ff */
[--C-:B------:R-:W-:Y:S01]  /*3c50*/  FFMA R82, R83, UR14, -R104.reuse ;  /* 0x0000000e53527c23 */ /* 0x100fe20008000868 */
[----:B------:R-:W-:Y:S01]  /*3c60*/  FSETP.GEU.AND P6, PT, R80, -126, PT ;  /* 0xc2fc00005000780b */ /* 0x000fe20003fce000 */
[--C-:B------:R-:W-:Y:S01]  /*3c70*/  FFMA R83, R86, UR14, -R104.reuse ;  /* 0x0000000e56537c23 */ /* 0x100fe20008000868 */
[----:B------:R-:W-:Y:S01]  /*3c80*/  WARPGROUP.ARRIVE ;  /* 0x00000000000079c5 */ /* 0x000fe20000000000 */
[----:B------:R-:W-:Y:S01]  /*3c90*/  FSETP.GEU.AND P2, PT, R81, -126, PT ;  /* 0xc2fc00005100780b */ /* 0x000fe20003f4e000 */
[--C-:B------:R-:W-:Y:S01]  /*3ca0*/  FFMA R86, R87, UR14, -R104.reuse ;  /* 0x0000000e57567c23 */ /* 0x100fe20008000868 */
[----:B------:R-:W-:Y:S01]  /*3cb0*/  FSETP.GEU.AND P5, PT, R108, -126, PT ;  /* 0xc2fc00006c00780b */ /* 0x000fe20003fae000 */
[--C-:B------:R-:W-:Y:S01]  /*3cc0*/  FFMA R87, R88, UR14, -R107.reuse ;  /* 0x0000000e58577c23 */ /* 0x100fe2000800086b */
[----:B------:R-:W-:Y:S01]  /*3cd0*/  FSETP.GEU.AND P3, PT, R82, -126, PT ;  /* 0xc2fc00005200780b */ /* 0x000fe20003f6e000 */
[----:B------:R-:W-:Y:S01]  /*3ce0*/  HGMMA.64x96x16.F32.BF16 R24, R72, gdesc[UR4].tnspB, R24, gsb0 ;  /* 0x4160000448187df0 */ /* 0x000fe20008001818 */
[--C-:B------:R-:W-:Y:S01]  /*3cf0*/  FFMA R88, R89, UR14, -R107.reuse ;  /* 0x0000000e59587c23 */ /* 0x100fe2000800086b */
[--C-:B------:R-:W-:Y:S01]  /*3d00*/  FFMA R89, R90, UR14, -R104.reuse ;  /* 0x0000000e5a597c23 */ /* 0x100fe20008000868 */
[--C-:B------:R-:W-:Y:S01]  /*3d10*/  FFMA R90, R91, UR14, -R104.reuse ;  /* 0x0000000e5b5a7c23 */ /* 0x100fe20008000868 */
[--C-:B------:R-:W-:Y:S01]  /*3d20*/  FFMA R92, R92, UR14, -R107.reuse ;  /* 0x0000000e5c5c7c23 */ /* 0x100fe2000800086b */
[----:B------:R-:W-:Y:S01]  /*3d30*/  @!P6 FMUL R80, R80, 0.5 ;  /* 0x3f0000005050e820 */ /* 0x000fe20000400000 */
[--C-:B------:R-:W-:Y:S01]  /*3d40*/  FFMA R93, R93, UR14, -R107.reuse ;  /* 0x0000000e5d5d7c23 */ /* 0x100fe2000800086b */
[--C-:B------:R-:W-:Y:S01]  /*3d50*/  FFMA R94, R94, UR14, -R104.reuse ;  /* 0x0000000e5e5e7c23 */ /* 0x100fe20008000868 */
[----:B------:R-:W-:Y:S01]  /*3d60*/  @!P2 FMUL R81, R81, 0.5 ;  /* 0x3f0000005151a820 */ /* 0x000fe20000400000 */
[--C-:B------:R-:W-:Y:S01]  /*3d70*/  FFMA R91, R95, UR14, -R104.reuse ;  /* 0x0000000e5f5b7c23 */ /* 0x100fe20008000868 */
[----:B------:R-:W-:Y:S01]  /*3d80*/  @!P5 FMUL R108, R108, 0.5 ;  /* 0x3f0000006c6cd820 */ /* 0x000fe20000400000 */
[----:B------:R-:W1:Y:S01]  /*3d90*/  MUFU.EX2 R80, R80 ;  /* 0x0000005000507308 */ /* 0x000e620000000800 */
[----:B------:R-:W-:Y:S01]  /*3da0*/  @!P3 FMUL R82, R82, 0.5 ;  /* 0x3f0000005252b820 */ /* 0x000fe20000400000 */
[--C-:B------:R-:W-:Y:S01]  /*3db0*/  FFMA R95, R96, UR14, -R107.reuse ;  /* 0x0000000e605f7c23 */ /* 0x100fe2000800086b */
[----:B------:R-:W-:Y:S01]  /*3dc0*/  FFMA R96, R97, UR14, -R107 ;  /* 0x0000000e61607c23 */ /* 0x000fe2000800086b */
[--C-:B------:R-:W-:Y:S01]  /*3dd0*/  FFMA R97, R98, UR14, -R104.reuse ;  /* 0x0000000e62617c23 */ /* 0x100fe20008000868 */
[--C-:B------:R-:W-:Y:S01]  /*3de0*/  FFMA R98, R99, UR14, -R104.reuse ;  /* 0x0000000e63627c23 */ /* 0x100fe20008000868 */
[----:B------:R-:W-:Y:S01]  /*3df0*/  FFMA R103, R103, UR14, -R104 ;  /* 0x0000000e67677c23 */ /* 0x000fe20008000868 */
[----:B------:R-:W-:Y:S01]  /*3e00*/  FFMA R12, R21, R12, R76 ;  /* 0x0000000c150c7223 */ /* 0x000fe2000000004c */
[----:B------:R-:W2:Y:S01]  /*3e10*/  MUFU.EX2 R11, R108 ;  /* 0x0000006c000b7308 */ /* 0x000ea20000000800 */
[----:B------:R-:W-:Y:S01]  /*3e20*/  FFMA R13, R20, R13, R23 ;  /* 0x0000000d140d7223 */ /* 0x000fe20000000017 */
[----:B------:R-:W-:-:S02]  /*3e30*/  VIADD R14, R14, 0x1 ;  /* 0x000000010e0e7836 */ /* 0x000fc40000000000 */
[----:B------:R-:W-:Y:S01]  /*3e40*/  FADD R12, R12, R77 ;  /* 0x0000004d0c0c7221 */ /* 0x000fe20000000000 */
[----:B------:R-:W-:-:S03]  /*3e50*/  FADD R13, R13, R22 ;  /* 0x000000160d0d7221 */ /* 0x000fc60000000000 */
[----:B------:R-:W-:Y:S01]  /*3e60*/  FADD R105, R12, R105 ;  /* 0x000000690c697221 */ /* 0x000fe20000000000 */
[----:B------:R-:W3:Y:S01]  /*3e70*/  MUFU.EX2 R81, R81 ;  /* 0x0000005100517308 */ /* 0x000ee20000000800 */
[----:B-1----:R-:W-:Y:S01]  /*3e80*/  @!P6 FMUL R80, R80, R80 ;  /* 0x000000505050e220 */ /* 0x002fe20000400000 */
[----:B------:R-:W-:Y:S01]  /*3e90*/  FSETP.GEU.AND P6, PT, R83, -126, PT ;  /* 0xc2fc00005300780b */ /* 0x000fe20003fce000 */
[----:B------:R-:W-:Y:S01]  /*3ea0*/  FADD R78, R13, R78 ;  /* 0x0000004e0d4e7221 */ /* 0x000fe20000000000 */
[----:B------:R-:W-:-:S03]  /*3eb0*/  FADD R106, R105, R106 ;  /* 0x0000006a696a7221 */ /* 0x000fc60000000000 */
[----:B------:R-:W-:Y:S01]  /*3ec0*/  FADD R78, R78, R79 ;  /* 0x0000004f4e4e7221 */ /* 0x000fe20000000000 */
[----:B------:R-:W1:Y:S01]  /*3ed0*/  MUFU.EX2 R82, R82 ;  /* 0x0000005200527308 */ /* 0x000e620000000800 */
[----:B--2---:R-:W-:-:S06]  /*3ee0*/  @!P5 FMUL R11, R11, R11 ;  /* 0x0000000b0b0bd220 */ /* 0x004fcc0000400000 */
[----:B------:R-:W-:Y:S01]  /*3ef0*/  @!P6 FMUL R83, R83, 0.5 ;  /* 0x3f0000005353e820 */ /* 0x000fe20000400000 */
[----:B---3--:R-:W-:Y:S01]  /*3f00*/  @!P2 FMUL R81, R81, R81 ;  /* 0x000000515151a220 */ /* 0x008fe20000400000 */
[----:B------:R-:W-:-:S04]  /*3f10*/  FSETP.GEU.AND P2, PT, R86, -126, PT ;  /* 0xc2fc00005600780b */ /* 0x000fc80003f4e000 */
[----:B------:R-:W2:Y:S01]  /*3f20*/  MUFU.EX2 R83, R83 ;  /* 0x0000005300537308 */ /* 0x000ea20000000800 */
[----:B-1----:R-:W-:Y:S01]  /*3f30*/  @!P3 FMUL R82, R82, R82 ;  /* 0x000000525252b220 */ /* 0x002fe20000400000 */
[----:B------:R-:W-:-:S07]  /*3f40*/  FSETP.GEU.AND P3, PT, R87, -126, PT ;  /* 0xc2fc00005700780b */ /* 0x000fce0003f6e000 */
[----:B------:R-:W-:-:S06]  /*3f50*/  @!P2 FMUL R86, R86, 0.5 ;  /* 0x3f0000005656a820 */ /* 0x000fcc0000400000 */
[----:B------:R-:W1:Y:S01]  /*3f60*/  MUFU.EX2 R86, R86 ;  /* 0x0000005600567308 */ /* 0x000e620000000800 */
[----:B--2---:R-:W-:Y:S01]  /*3f70*/  @!P6 FMUL R83, R83, R83 ;  /* 0x000000535353e220 */ /* 0x004fe20000400000 */
[----:B------:R-:W-:Y:S01]  /*3f80*/  FSETP.GEU.AND P6, PT, R88, -126, PT ;  /* 0xc2fc00005800780b */ /* 0x000fe20003fce000 */
[----:B------:R-:W-:-:S06]  /*3f90*/  @!P3 FMUL R87, R87, 0.5 ;  /* 0x3f0000005757b820 */ /* 0x000fcc0000400000 */
[----:B------:R-:W2:Y:S06]  /*3fa0*/  MUFU.EX2 R87, R87 ;  /* 0x0000005700577308 */ /* 0x000eac0000000800 */
[----:B------:R-:W-:Y:S01]  /*3fb0*/  @!P6 FMUL R88, R88, 0.5 ;  /* 0x3f0000005858e820 */ /* 0x000fe20000400000 */
[----:B-1----:R-:W-:Y:S01]  /*3fc0*/  @!P2 FMUL R86, R86, R86 ;  /* 0x000000565656a220 */ /* 0x002fe20000400000 */
[----:B------:R-:W-:-:S04]  /*3fd0*/  FSETP.GEU.AND P2, PT, R92, -126, PT ;  /* 0xc2fc00005c00780b */ /* 0x000fc80003f4e000 */
[----:B------:R-:W1:Y:S01]  /*3fe0*/  MUFU.EX2 R88, R88 ;  /* 0x0000005800587308 */ /* 0x000e620000000800 */
[----:B--2---:R-:W-:Y:S01]  /*3ff0*/  @!P3 FMUL R87, R87, R87 ;  /* 0x000000575757b220 */ /* 0x004fe20000400000 */
[----:B------:R-:W-:-:S07]  /*4000*/  FSETP.GEU.AND P3, PT, R93, -126, PT ;  /* 0xc2fc00005d00780b */ /* 0x000fce0003f6e000 */
[----:B------:R-:W-:-:S06]  /*4010*/  @!P2 FMUL R92, R92, 0.5 ;  /* 0x3f0000005c5ca820 */ /* 0x000fcc0000400000 */
[----:B------:R-:W2:Y:S01]  /*4020*/  MUFU.EX2 R92, R92 ;  /* 0x0000005c005c7308 */ /* 0x000ea20000000800 */
[----:B-1----:R-:W-:Y:S01]  /*4030*/  @!P6 FMUL R88, R88, R88 ;  /* 0x000000585858e220 */ /* 0x002fe20000400000 */
[----:B------:R-:W-:Y:S01]  /*4040*/  FSETP.GEU.AND P6, PT, R94, -126, PT ;  /* 0xc2fc00005e00780b */ /* 0x000fe20003fce000 */
[----:B------:R-:W-:Y:S01]  /*4050*/  @!P3 FMUL R93, R93, 0.5 ;  /* 0x3f0000005d5db820 */ /* 0x000fe20000400000 */
[----:B------:R-:W-:Y:S02]  /*4060*/  WARPGROUP.DEPBAR.LE gsb0, 0x0 ;  /* 0x00008000000079c5 */ /* 0x000fe40000010000 */
[--C-:B------:R-:W-:Y:S01]  /*4070*/  FFMA R74, R84, UR14, -R107.reuse ;  /* 0x0000000e544a7c23 */ /* 0x100fe2000800086b */
[----:B------:R-:W-:Y:S01]  /*4080*/  FFMA R84, R85, UR14, -R107 ;  /* 0x0000000e55547c23 */ /* 0x000fe2000800086b */
[----:B------:R-:W-:Y:S01]  /*4090*/  VIADD R72, R10, 0x40 ;  /* 0x000000400a487836 */ /* 0x000fe20000000000 */
[----:B------:R-:W-:-:S06]  /*40a0*/  MOV R73, 0x80000020 ;  /* 0x8000002000497802 */ /* 0x000fcc0000000f00 */
[----:B------:R-:W-:Y:S01]  /*40b0*/  @!P6 FMUL R94, R94, 0.5 ;  /* 0x3f0000005e5ee820 */ /* 0x000fe20000400000 */
[----:B------:R-:W-:Y:S01]  /*40c0*/  FSETP.GEU.AND P4, PT, R74, -126, PT ;  /* 0xc2fc00004a00780b */ /* 0x000fe20003f8e000 */
[----:B------:R-:W1:Y:S01]  /*40d0*/  MUFU.EX2 R93, R93 ;  /* 0x0000005d005d7308 */ /* 0x000e620000000800 */
[----:B------:R-:W-:Y:S01]  /*40e0*/  FSETP.GEU.AND P5, PT, R84, -126, PT ;  /* 0xc2fc00005400780b */ /* 0x000fe20003fae000 */
[----:B--2---:R-:W-:Y:S01]  /*40f0*/  @!P2 FMUL R92, R92, R92 ;  /* 0x0000005c5c5ca220 */ /* 0x004fe20000400000 */
[----:B------:R-:W-:Y:S02]  /*4100*/  R2UR UR6, R72 ;  /* 0x00000000480672ca */ /* 0x000fe400000e0000 */
[----:B------:R-:W-:Y:S02]  /*4110*/  R2UR UR7, R73 ;  /* 0x00000000490772ca */ /* 0x000fe400000e0000 */
[----:B------:R-:W-:Y:S01]  /*4120*/  F2FP.BF16.F32.PACK_AB R72, R80, R11 ;  /* 0x0000000b5048723e */ /* 0x000fe200000010ff */
[----:B------:R-:W2:Y:S01]  /*4130*/  MUFU.EX2 R94, R94 ;  /* 0x0000005e005e7308 */ /* 0x000ea20000000800 */
[----:B------:R-:W-:Y:S01]  /*4140*/  F2FP.BF16.F32.PACK_AB R73, R82, R81 ;  /* 0x000000515249723e */ /* 0x000fe200000010ff */
[----:B------:R-:W-:Y:S01]  /*4150*/  FADD R11, R106, R11 ;  /* 0x0000000b6a0b7221 */ /* 0x000fe20000000000 */
[----:B------:R-:W-:Y:S01]  /*4160*/  F2FP.BF16.F32.PACK_AB R75, R86, R83 ;  /* 0x00000053564b723e */ /* 0x000fe200000010ff */
[----:B------:R-:W-:Y:S01]  /*4170*/  @!P4 FMUL R74, R74, 0.5 ;  /* 0x3f0000004a4ac820 */ /* 0x000fe20000400000 */
[----:B------:R-:W-:Y:S01]  /*4180*/  FSETP.GEU.AND P2, PT, R98, -126, PT ;  /* 0xc2fc00006200780b */ /* 0x000fe20003f4e000 */
[----:B------:R-:W-:Y:S01]  /*4190*/  @!P5 FMUL R84, R84, 0.5 ;  /* 0x3f0000005454d820 */ /* 0x000fe20000400000 */
[----:B------:R-:W-:Y:S01]  /*41a0*/  FADD R81, R78, R81 ;  /* 0x000000514e517221 */ /* 0x000fe20000000000 */
[----:B------:R-:W3:Y:S01]  /*41b0*/  MUFU.EX2 R85, R74 ;  /* 0x0000004a00557308 */ /* 0x000ee20000000800 */
[----:B-1----:R-:W-:Y:S01]  /*41c0*/  @!P3 FMUL R93, R93, R93 ;  /* 0x0000005d5d5db220 */ /* 0x002fe20000400000 */
[----:B------:R-:W-:Y:S01]  /*41d0*/  FSETP.GEU.AND P3, PT, R97, -126, PT ;  /* 0xc2fc00006100780b */ /* 0x000fe20003f6e000 */
[----:B------:R-:W-:Y:S01]  /*41e0*/  FADD R80, R11, R80 ;  /* 0x000000500b507221 */ /* 0x000fe20000000000 */
[----:B------:R-:W-:-:S04]  /*41f0*/  FADD R82, R81, R82 ;  /* 0x0000005251527221 */ /* 0x000fc80000000000 */
[----:B------:R-:W1:Y:S01]  /*4200*/  MUFU.EX2 R84, R84 ;  /* 0x0000005400547308 */ /* 0x000e620000000800 */
[----:B--2---:R-:W-:Y:S01]  /*4210*/  @!P6 FMUL R94, R94, R94 ;  /* 0x0000005e5e5ee220 */ /* 0x004fe20000400000 */
[----:B------:R-:W-:Y:S01]  /*4220*/  FSETP.GEU.AND P6, PT, R96, -126, PT ;  /* 0xc2fc00006000780b */ /* 0x000fe20003fce000 */
[----:B------:R-:W-:Y:S01]  /*4230*/  @!P2 FMUL R98, R98, 0.5 ;  /* 0x3f0000006262a820 */ /* 0x000fe20000400000 */
[----:B------:R-:W-:-:S03]  /*4240*/  FADD R83, R82, R83 ;  /* 0x0000005352537221 */ /* 0x000fc60000000000 */
[----:B------:R-:W-:Y:S01]  /*4250*/  @!P3 FMUL R97, R97, 0.5 ;  /* 0x3f0000006161b820 */ /* 0x000fe20000400000 */
[----:B------:R-:W-:Y:S01]  /*4260*/  FADD R86, R83, R86 ;  /* 0x0000005653567221 */ /* 0x000fe20000000000 */
[----:B---3--:R-:W-:Y:S01]  /*4270*/  @!P4 FMUL R85, R85, R85 ;  /* 0x000000555555c220 */ /* 0x008fe20000400000 */
[----:B------:R-:W-:Y:S01]  /*4280*/  FSETP.GEU.AND P4, PT, R90, -126, PT ;  /* 0xc2fc00005a00780b */ /* 0x000fe20003f8e000 */
[----:B------:R-:W2:Y:S04]  /*4290*/  MUFU.EX2 R98, R98 ;  /* 0x0000006200627308 */ /* 0x000ea80000000800 */
[----:B------:R-:W-:Y:S01]  /*42a0*/  @!P6 FMUL R96, R96, 0.5 ;  /* 0x3f0000006060e820 */ /* 0x000fe20000400000 */
[----:B-1----:R-:W-:Y:S01]  /*42b0*/  @!P5 FMUL R84, R84, R84 ;  /* 0x000000545454d220 */ /* 0x002fe20000400000 */
[----:B------:R-:W-:-:S02]  /*42c0*/  FSETP.GEU.AND P5, PT, R89, -126, PT ;  /* 0xc2fc00005900780b */ /* 0x000fc40003fae000 */
[----:B------:R-:W1:Y:S02]  /*42d0*/  MUFU.EX2 R97, R97 ;  /* 0x0000006100617308 */ /* 0x000e640000000800 */
[----:B------:R-:W-:Y:S02]  /*42e0*/  F2FP.BF16.F32.PACK_AB R74, R84, R85 ;  /* 0x00000055544a723e */ /* 0x000fe400000010ff */
[----:B------:R-:W-:Y:S01]  /*42f0*/  @!P4 FMUL R90, R90, 0.5 ;  /* 0x3f0000005a5ac820 */ /* 0x000fe20000400000 */
[----:B------:R-:W-:Y:S01]  /*4300*/  FADD R85, R80, R85 ;  /* 0x0000005550557221 */ /* 0x000fe20000000000 */
[----:B------:R-:W-:Y:S02]  /*4310*/  WARPGROUP.ARRIVE ;  /* 0x00000000000079c5 */ /* 0x000fe40000000000 */
[----:B------:R-:W3:Y:S01]  /*4320*/  MUFU.EX2 R96, R96 ;  /* 0x0000006000607308 */ /* 0x000ee20000000800 */
[----:B--2---:R-:W-:Y:S01]  /*4330*/  @!P2 FMUL R98, R98, R98 ;  /* 0x000000626262a220 */ /* 0x004fe20000400000 */
[----:B------:R-:W-:Y:S01]  /*4340*/  FADD R84, R85, R84 ;  /* 0x0000005455547221 */ /* 0x000fe20000000000 */
[C---:B------:R-:W-:Y:S01]  /*4350*/  ISETP.NE.AND P2, PT, R14.reuse, 0x4, PT ;  /* 0x000000040e00780c */ /* 0x040fe20003f45270 */
[----:B------:R-:W-:Y:S01]  /*4360*/  @!P5 FMUL R89, R89, 0.5 ;  /* 0x3f0000005959d820 */ /* 0x000fe20000400000 */
[----:B------:R-:W-:Y:S02]  /*4370*/  HGMMA.64x96x16.F32.BF16 R24, R72, gdesc[UR4].tnspB, R24, gsb0 ;  /* 0x4160000448187df0 */ /* 0x000fe40008001818 */
[----:B------:R-:W-:Y:S01]  /*4380*/  SEL R14, R14, RZ, P2 ;  /* 0x000000ff0e0e7207 */ /* 0x000fe20001000000 */
[----:B------:R-:W2:Y:S01]  /*4390*/  MUFU.EX2 R90, R90 ;  /* 0x0000005a005a7308 */ /* 0x000ea20000000800 */
[----:B-1----:R-:W-:Y:S01]  /*43a0*/  @!P3 FMUL R97, R97, R97 ;  /* 0x000000616161b220 */ /* 0x002fe20000400000 */
[----:B------:R-:W-:-:S06]  /*43b0*/  FSETP.GEU.AND P3, PT, R103, -126, PT ;  /* 0xc2fc00006700780b */ /* 0x000fcc0003f6e000 */
[----:B------:R-:W1:Y:S01]  /*43c0*/  MUFU.EX2 R89, R89 ;  /* 0x0000005900597308 */ /* 0x000e620000000800 */
[----:B---3--:R-:W-:-:S06]  /*43d0*/  @!P6 FMUL R96, R96, R96 ;  /* 0x000000606060e220 */ /* 0x008fcc0000400000 */
[----:B------:R-:W-:Y:S01]  /*43e0*/  @!P3 FMUL R103, R103, 0.5 ;  /* 0x3f0000006767b820 */ /* 0x000fe20000400000 */
[----:B--2---:R-:W-:Y:S01]  /*43f0*/  @!P4 FMUL R90, R90, R90 ;  /* 0x0000005a5a5ac220 */ /* 0x004fe20000400000 */
[----:B------:R-:W-:Y:S02]  /*4400*/  FSETP.GEU.AND P4, PT, R95, -126, PT ;  /* 0xc2fc00005f00780b */ /* 0x000fe40003f8e000 */
[----:B------:R-:W2:Y:S01]  /*4410*/  MUFU.EX2 R99, R103 ;  /* 0x0000006700637308 */ /* 0x000ea20000000800 */
[----:B-1----:R-:W-:Y:S01]  /*4420*/  @!P5 FMUL R89, R89, R89 ;  /* 0x000000595959d220 */ /* 0x002fe20000400000 */
[----:B------:R-:W-:-:S09]  /*4430*/  FSETP.GEU.AND P5, PT, R91, -126, PT ;  /* 0xc2fc00005b00780b */ /* 0x000fd20003fae000 */
[----:B------:R-:W-:Y:S01]  /*4440*/  @!P4 FMUL R95, R95, 0.5 ;  /* 0x3f0000005f5fc820 */ /* 0x000fe20000400000 */
[----:B--2---:R-:W-:-:S05]  /*4450*/  @!P3 FMUL R99, R99, R99 ;  /* 0x000000636363b220 */ /* 0x004fca0000400000 */
[----:B------:R-:W1:Y:S01]  /*4460*/  MUFU.EX2 R95, R95 ;  /* 0x0000005f005f7308 */ /* 0x000e620000000800 */
[----:B------:R-:W-:-:S07]  /*4470*/  @!P5 FMUL R91, R91, 0.5 ;  /* 0x3f0000005b5bd820 */ /* 0x000fce0000400000 */
[----:B------:R-:W2:Y:S01]  /*4480*/  MUFU.EX2 R91, R91 ;  /* 0x0000005b005b7308 */ /* 0x000ea20000000800 */
[----:B-1----:R-:W-:Y:S01]  /*4490*/  @!P4 FMUL R95, R95, R95 ;  /* 0x0000005f5f5fc220 */ /* 0x002fe20000400000 */
[----:B--2---:R-:W-:Y:S01]  /*44a0*/  @!P5 FMUL R91, R91, R91 ;  /* 0x0000005b5b5bd220 */ /* 0x004fe20000400000 */
[----:B------:R-:W-:Y:S02]  /*44b0*/  WARPGROUP.DEPBAR.LE gsb0, 0x0 ;  /* 0x00008000000079c5 */ /* 0x000fe40000010000 */
[----:B------:R-:W-:Y:S01]  /*44c0*/  IMAD.MOV.U32 R73, RZ, RZ, -0x7fffffe0 ;  /* 0x80000020ff497424 */ /* 0x000fe200078e00ff */
[----:B------:R-:W-:Y:S02]  /*44d0*/  IADD3 R72, R10, 0x80, RZ ;  /* 0x000000800a487810 */ /* 0x000fe40007ffe0ff */
[----:B------:R-:W-:Y:S02]  /*44e0*/  F2FP.BF16.F32.PACK_AB R74, R93, R92 ;  /* 0x0000005c5d4a723e */ /* 0x000fe400000010ff */
[----:B------:R-:W-:-:S02]  /*44f0*/  R2UR UR6, R72 ;  /* 0x00000000480672ca */ /* 0x000fc400000e0000 */
[----:B------:R-:W-:Y:S02]  /*4500*/  R2UR UR7, R73 ;  /* 0x00000000490772ca */ /* 0x000fe400000e0000 */
[----:B------:R-:W-:Y:S01]  /*4510*/  F2FP.BF16.F32.PACK_AB R72, R88, R87 ;  /* 0x000000575848723e */ /* 0x000fe200000010ff */
[----:B------:R-:W-:Y:S01]  /*4520*/  FADD R87, R84, R87 ;  /* 0x0000005754577221 */ /* 0x000fe20000000000 */
[----:B------:R-:W-:Y:S01]  /*4530*/  F2FP.BF16.F32.PACK_AB R73, R90, R89 ;  /* 0x000000595a49723e */ /* 0x000fe200000010ff */
[----:B------:R-:W-:Y:S01]  /*4540*/  FADD R89, R86, R89 ;  /* 0x0000005956597221 */ /* 0x000fe20000000000 */
[----:B------:R-:W-:Y:S01]  /*4550*/  F2FP.BF16.F32.PACK_AB R75, R91, R94 ;  /* 0x0000005e5b4b723e */ /* 0x000fe200000010ff */
[----:B------:R-:W-:Y:S02]  /*4560*/  FADD R87, R87, R88 ;  /* 0x0000005857577221 */ /* 0x000fe40000000000 */
[----:B------:R-:W-:Y:S01]  /*4570*/  FADD R89, R89, R90 ;  /* 0x0000005a59597221 */ /* 0x000fe20000000000 */
[----:B------:R-:W-:Y:S01]  /*4580*/  WARPGROUP.ARRIVE ;  /* 0x00000000000079c5 */ /* 0x000fe20000000000 */
[----:B------:R-:W-:-:S02]  /*4590*/  FADD R92, R87, R92 ;  /* 0x0000005c575c7221 */ /* 0x000fc40000000000 */
[----:B------:R-:W-:Y:S02]  /*45a0*/  FADD R94, R89, R94 ;  /* 0x0000005e595e7221 */ /* 0x000fe40000000000 */
[----:B------:R-:W-:Y:S01]  /*45b0*/  FADD R92, R92, R93 ;  /* 0x0000005d5c5c7221 */ /* 0x000fe20000000000 */
[----:B------:R-:W-:Y:S01]  /*45c0*/  HGMMA.64x96x16.F32.BF16 R24, R72, gdesc[UR4].tnspB, R24, gsb0 ;  /* 0x4160000448187df0 */ /* 0x000fe20008001818 */
[----:B------:R-:W-:Y:S02]  /*45d0*/  FADD R94, R94, R91 ;  /* 0x0000005b5e5e7221 */ /* 0x000fe40000000000 */
[----:B------:R-:W-:Y:S02]  /*45e0*/  WARPGROUP.DEPBAR.LE gsb0, 0x0 ;  /* 0x00008000000079c5 */ /* 0x000fe40000010000 */
[--C-:B------:R-:W-:Y:S01]  /*45f0*/  FFMA R74, R100, UR14, -R107.reuse ;  /* 0x0000000e644a7c23 */ /* 0x100fe2000800086b */
[----:B------:R-:W-:Y:S01]  /*4600*/  FFMA R107, R101, UR14, -R107 ;  /* 0x0000000e656b7c23 */ /* 0x000fe2000800086b */
[----:B------:R-:W-:Y:S01]  /*4610*/  FFMA R75, R102, UR14, -R104 ;  /* 0x0000000e664b7c23 */ /* 0x000fe20008000868 */
[----:B------:R-:W-:-:S02]  /*4620*/  IADD3 R72, R10, 0xc0, RZ ;  /* 0x000000c00a487810 */ /* 0x000fc40007ffe0ff */
[----:B------:R-:W-:Y:S02]  /*4630*/  FSETP.GEU.AND P5, PT, R74, -126, PT ;  /* 0xc2fc00004a00780b */ /* 0x000fe40003fae000 */
[----:B------:R-:W-:Y:S02]  /*4640*/  FSETP.GEU.AND P4, PT, R107, -126, PT ;  /* 0xc2fc00006b00780b */ /* 0x000fe40003f8e000 */
[----:B------:R-:W-:Y:S02]  /*4650*/  FSETP.GEU.AND P6, PT, R75, -126, PT ;  /* 0xc2fc00004b00780b */ /* 0x000fe40003fce000 */
[----:B------:R-:W-:Y:S02]  /*4660*/  MOV R73, 0x80000020 ;  /* 0x8000002000497802 */ /* 0x000fe40000000f00 */
[----:B------:R-:W-:Y:S02]  /*4670*/  R2UR UR6, R72 ;  /* 0x00000000480672ca */ /* 0x000fe400000e0000 */
[----:B------:R-:W-:-:S02]  /*4680*/  R2UR UR7, R73 ;  /* 0x00000000490772ca */ /* 0x000fc400000e0000 */
[----:B------:R-:W-:Y:S01]  /*4690*/  F2FP.BF16.F32.PACK_AB R72, R96, R95 ;  /* 0x0000005f6048723e */ /* 0x000fe200000010ff */
[----:B------:R-:W-:Y:S01]  /*46a0*/  @!P5 FMUL R74, R74, 0.5 ;  /* 0x3f0000004a4ad820 */ /* 0x000fe20000400000 */
[----:B------:R-:W-:Y:S01]  /*46b0*/  F2FP.BF16.F32.PACK_AB R73, R98, R97 ;  /* 0x000000616249723e */ /* 0x000fe200000010ff */
[----:B------:R-:W-:Y:S01]  /*46c0*/  @!P4 FMUL R107, R107, 0.5 ;  /* 0x3f0000006b6bc820 */ /* 0x000fe20000400000 */
[----:B------:R-:W-:Y:S01]  /*46d0*/  FADD R95, R92, R95 ;  /* 0x0000005f5c5f7221 */ /* 0x000fe20000000000 */
[----:B------:R-:W-:Y:S01]  /*46e0*/  @!P6 FMUL R75, R75, 0.5 ;  /* 0x3f0000004b4be820 */ /* 0x000fe20000400000 */
[----:B------:R-:W1:Y:S01]  /*46f0*/  MUFU.EX2 R101, R74 ;  /* 0x0000004a00657308 */ /* 0x000e620000000800 */
[----:B------:R-:W-:Y:S01]  /*4700*/  FADD R97, R94, R97 ;  /* 0x000000615e617221 */ /* 0x000fe20000000000 */
[----:B------:R-:W-:Y:S01]  /*4710*/  LEA R10, R14, R19, 0x3 ;  /* 0x000000130e0a7211 */ /* 0x000fe200078e18ff */
[----:B------:R-:W-:Y:S02]  /*4720*/  FADD R96, R95, R96 ;  /* 0x000000605f607221 */ /* 0x000fe40000000000 */
[----:B------:R-:W-:Y:S01]  /*4730*/  FADD R97, R97, R98 ;  /* 0x0000006261617221 */ /* 0x000fe20000000000 */
[----:B------:R-:W-:-:S02]  /*4740*/  PRMT R10, RZ, 0x654, R10 ;  /* 0x00000654ff0a7816 */ /* 0x000fc4000000000a */
[----:B------:R-:W2:Y:S08]  /*4750*/  MUFU.EX2 R100, R107 ;  /* 0x0000006b00647308 */ /* 0x000eb00000000800 */
[----:B------:R-:W3:Y:S01]  /*4760*/  MUFU.EX2 R102, R75 ;  /* 0x0000004b00667308 */ /* 0x000ee20000000800 */
[----:B-1----:R-:W-:Y:S01]  /*4770*/  @!P5 FMUL R101, R101, R101 ;  /* 0x000000656565d220 */ /* 0x002fe20000400000 */
[----:B--2---:R-:W-:-:S05]  /*4780*/  @!P4 FMUL R100, R100, R100 ;  /* 0x000000646464c220 */ /* 0x004fca0000400000 */
[----:B------:R-:W-:Y:S01]  /*4790*/  F2FP.BF16.F32.PACK_AB R74, R100, R101 ;  /* 0x00000065644a723e */ /* 0x000fe200000010ff */
[----:B------:R-:W-:Y:S01]  /*47a0*/  FADD R101, R96, R101 ;  /* 0x0000006560657221 */ /* 0x000fe20000000000 */
[----:B---3--:R-:W-:-:S03]  /*47b0*/  @!P6 FMUL R102, R102, R102 ;  /* 0x000000666666e220 */ /* 0x008fc60000400000 */
[----:B------:R-:W-:Y:S02]  /*47c0*/  FADD R12, R101, R100 ;  /* 0x00000064650c7221 */ /* 0x000fe40000000000 */
[----:B------:R-:W-:Y:S01]  /*47d0*/  F2FP.BF16.F32.PACK_AB R75, R99, R102 ;  /* 0x00000066634b723e */ /* 0x000fe200000010ff */
[----:B------:R-:W-:-:S03]  /*47e0*/  FADD R102, R97, R102 ;  /* 0x0000006661667221 */ /* 0x000fc60000000000 */
[----:B------:R-:W-:Y:S01]  /*47f0*/  WARPGROUP.ARRIVE ;  /* 0x00000000000079c5 */ /* 0x000fe20000000000 */
[----:B------:R-:W-:-:S05]  /*4800*/  FADD R13, R102, R99 ;  /* 0x00000063660d7221 */ /* 0x000fca0000000000 */
[----:B------:R-:W-:Y:S03]  /*4810*/  HGMMA.64x96x16.F32.BF16 R24, R72, gdesc[UR4].tnspB, R24, gsb0 ;  /* 0x4160000448187df0 */ /* 0x000fe60008001818 */
[----:B------:R-:W-:Y:S02]  /*4820*/  WARPGROUP.DEPBAR.LE gsb0, 0x0 ;  /* 0x00008000000079c5 */ /* 0x000fe40000010000 */
[----:B------:R1:W-:Y:S01]  /*4830*/  SYNCS.ARRIVE.TRANS64.RED.A1T0 RZ, [R10+URZ], RZ ;  /* 0x000000ff0aff79a7 */ /* 0x0003e2000810043f */
[----:B------:R-:W-:Y:S05]  /*4840*/  @P1 BRA `(.L_x_32) ;  /* 0x0000000000d01947 */ /* 0x000fea0003800000 */
[----:B------:R-:W-:Y:S01]  /*4850*/  ISETP.LT.OR P1, PT, R4, 0x1, !P0 ;  /* 0x000000010400780c */ /* 0x000fe20004721670 */
[----:B------:R-:W-:-:S12]  /*4860*/  BSSY B0, `(.L_x_33) ;  /* 0x0000031000007945 */ /* 0x000fd80003800000 */
[----:B------:R-:W-:Y:S05]  /*4870*/  @P1 BRA `(.L_x_34) ;  /* 0x0000000000bc1947 */ /* 0x000fea0003800000 */
[----:B-1----:R-:W-:Y:S02]  /*4880*/  LEA R10, R5, R2, 0x3 ;  /* 0x00000002050a7211 */ /* 0x002fe400078e18ff */
[----:B------:R-:W-:Y:S02]  /*4890*/  SHF.L.U32 R11, R6, 0x1f, RZ ;  /* 0x0000001f060b7819 */ /* 0x000fe400000006ff */
[----:B------:R-:W-:Y:S02]  /*48a0*/  ISETP.NE.AND P2, PT, R16, RZ, PT ;  /* 0x000000ff1000720c */ /* 0x000fe40003f45270 */
[----:B------:R-:W1:Y:S02]  /*48b0*/  SYNCS.PHASECHK.TRANS64.TRYWAIT P1, [R10+URZ+0xf020], R11 ;  /* 0x00f0200b0a0075a7 */ /* 0x000e64000802017f */
[----:B-1----:R-:W-:Y:S09]  /*48c0*/  @!P1 BRA `(.L_x_35) ;  /* 0x0000001c007c9947 */ /* 0x002ff20003800000 */
.L_x_72:
[----:B------:R-:W-:Y:S05]  /*48d0*/  @P2 BRA `(.L_x_36) ;  /* 0x0000000000142947 */ /* 0x000fea0003800000 */
[----:B------:R-:W-:Y:S01]  /*48e0*/  ISETP.NE.AND P1, PT, R18, RZ, PT ;  /* 0x000000ff1200720c */ /* 0x000fe20003f25270 */
[----:B-1----:R-:W-:-:S04]  /*48f0*/  IMAD.MOV.U32 R11, RZ, RZ, 0x3000 ;  /* 0x00003000ff0b7424 */ /* 0x002fc800078e00ff */
[----:B------:R2:W-:Y:S08]  /*4900*/  SYNCS.ARRIVE.TRANS64 RZ, [R10+URZ+0xf000], R11 ;  /* 0x00f0000b0aff79a7 */ /* 0x0005f0000800003f */
[----:B------:R-:W-:Y:S05]  /*4910*/  @!P1 BRA `(.L_x_36) ;  /* 0x0000000000049947 */ /* 0x000fea0003800000 */
[----:B------:R-:W-:Y:S01]  /*4920*/  BPT.TRAP 0x1 ;  /* 0x000000040000795c */ /* 0x000fe20000300000 */
.L_x_36:
[----:B-12---:R-:W-:Y:S01]  /*4930*/  IMAD R11, R5, 0x3000, R2 ;  /* 0x00003000050b7824 */ /* 0x006fe200078e0202 */
        /* <DEDUP_REMOVED lines=9> */
[----:B------:R-:W-:Y:S01]  /*49d0*/  UMOV UR28, UR36 ;  /* 0x00000024001c7c82 */ /* 0x000fe20008000000 */
[----:B------:R-:W-:Y:S01]  /*49e0*/  UMOV UR29, UR37 ;  /* 0x00000025001d7c82 */ /* 0x000fe20008000000 */
[----:B------:R-:W-:Y:S01]  /*49f0*/  UMOV UR18, 0x20 ;  /* 0x0000002000127882 */ /* 0x000fe20000000000 */
[----:B------:R-:W-:Y:S01]  /*4a00*/  UMOV UR20, UR36 ;  /* 0x0000002400147c82 */ /* 0x000fe20008000000 */
[----:B------:R-:W-:Y:S01]  /*4a10*/  UIADD3 UR25, UR25, 0xf000, URZ ;  /* 0x0000f00019197890 */ /* 0x000fe2000fffe03f */
[----:B------:R-:W-:Y:S01]  /*4a20*/  ISETP.NE.AND P1, PT, R5, 0x4, PT ;  /* 0x000000040500780c */ /* 0x000fe20003f25270 */
[----:B------:R-:W-:Y:S01]  /*4a30*/  USHF.L.U32 UR27, UR27, 0x6, URZ ;  /* 0x000000061b1b7899 */ /* 0x000fe2000800063f */
[----:B------:R-:W-:Y:S01]  /*4a40*/  IADD3 R7, R7, 0x1, RZ ;  /* 0x0000000107077810 */ /* 0x000fe20007ffe0ff */
        /* <DEDUP_REMOVED lines=9> */
[----:B------:R-:W-:Y:S01]  /*4ae0*/  UMOV UR10, 0x40 ;  /* 0x00000040000a7882 */ /* 0x000fe20000000000 */
[----:B------:R-:W-:Y:S01]  /*4af0*/  UMOV UR12, UR36 ;  /* 0x00000024000c7c82 */ /* 0x000fe20008000000 */
[----:B------:R-:W-:Y:S01]  /*4b00*/  UMOV UR13, UR37 ;  /* 0x00000025000d7c82 */ /* 0x000fe20008000000 */
[----:B------:R-:W-:Y:S01]  /*4b10*/  UMOV UR9, UR25 ;  /* 0x0000001900097c82 */ /* 0x000fe20008000000 */
[----:B------:R2:W-:Y:S01]  /*4b20*/  UTMALDG.4D [UR24], [UR6], desc[UR32] ;  /* 0x00002018060075b4 */ /* 0x0005e20008019000 */
[----:B------:R-:W-:Y:S01]  /*4b30*/  UMOV UR11, UR27 ;  /* 0x0000001b000b7c82 */ /* 0x000fe20008000000 */
[----:B------:R2:W-:Y:S01]  /*4b40*/  UTMALDG.4D [UR16], [UR6], desc[UR32] ;  /* 0x00002010060075b4 */ /* 0x0005e20008019000 */
[----:B------:R2:W-:Y:S02]  /*4b50*/  UTMALDG.4D [UR8], [UR6], desc[UR32] ;  /* 0x00002008060075b4 */ /* 0x0005e40008019000 */
[----:B--2---:R-:W-:Y:S01]  /*4b60*/  NOP ;  /* 0x0000000000007918 */ /* 0x004fe20000000000 */
.L_x_34:
[----:B------:R-:W-:Y:S05]  /*4b70*/  BSYNC B0 ;  /* 0x0000000000007941 */ /* 0x000fea0003800000 */
.L_x_33:
[----:B------:R-:W-:-:S07]  /*4b80*/  VIADD R4, R4, 0xffffffff ;  /* 0xffffffff04047836 */ /* 0x000fce0000000000 */
.L_x_32:
[C---:B------:R-:W-:Y:S01]  /*4b90*/  ISETP.GT.AND P3, PT, R17.reuse, 0x2, PT ;  /* 0x000000021100780c */ /* 0x040fe20003f64270 */
[----:B------:R-:W-:Y:S01]  /*4ba0*/  VIADD R17, R17, 0xffffffff ;  /* 0xffffffff11117836 */ /* 0x000fe20000000000 */
[----:B------:R-:W-:Y:S02]  /*4bb0*/  IADD3 R15, R15, 0x1, RZ ;  /* 0x000000010f0f7810 */ /* 0x000fe40007ffe0ff */
[----:B------:R-:W-:Y:S02]  /*4bc0*/  IADD3 R14, R14, 0x1, RZ ;  /* 0x000000010e0e7810 */ /* 0x000fe40007ffe0ff */
[----:B------:R-:W-:Y:S02]  /*4bd0*/  ISETP.NE.AND P1, PT, R15, 0x4, PT ;  /* 0x000000040f00780c */ /* 0x000fe40003f25270 */
[----:B------:R-:W-:Y:S02]  /*4be0*/  ISETP.NE.AND P2, PT, R14, 0x4, PT ;  /* 0x000000040e00780c */ /* 0x000fe40003f45270 */
[----:B-1----:R-:W-:-:S02]  /*4bf0*/  SEL R10, RZ, 0x1, P1 ;  /* 0x00000001ff0a7807 */ /* 0x002fc40000800000 */
[----:B------:R-:W-:Y:S02]  /*4c00*/  MOV R21, R0 ;  /* 0x0000000000157202 */ /* 0x000fe40000000f00 */
[----:B------:R-:W-:Y:S02]  /*4c10*/  LOP3.LUT R3, R3, R10, RZ, 0x3c, !PT ;  /* 0x0000000a03037212 */ /* 0x000fe400078e3cff */
[----:B------:R-:W-:Y:S02]  /*4c20*/  MOV R11, R9 ;  /* 0x00000009000b7202 */ /* 0x000fe40000000f00 */
[----:B------:R-:W-:Y:S02]  /*4c30*/  SEL R15, R15, RZ, P1 ;  /* 0x000000ff0f0f7207 */ /* 0x000fe40000800000 */
[----:B------:R-:W-:Y:S01]  /*4c40*/  SEL R14, R14, RZ, P2 ;  /* 0x000000ff0e0e7207 */ /* 0x000fe20001000000 */
[----:B------:R-:W-:Y:S06]  /*4c50*/  @P3 BRA `(.L_x_37) ;  /* 0xffffffdc00bc3947 */ /* 0x000fec000383ffff */
.L_x_24:
[----:B------:R-:W-:Y:S05]  /*4c60*/  WARPSYNC.ALL ;  /* 0x0000000000007948 */ /* 0x000fea0003800000 */
[----:B------:R-:W2:Y:S01]  /*4c70*/  SHFL.BFLY PT, R3, R12, 0x1, 0x1f ;  /* 0x0c201f000c037f89 */ /* 0x000ea200000e0000 */
[----:B------:R-:W-:Y:S01]  /*4c80*/  BSSY B0, `(.L_x_38) ;  /* 0x0000023000007945 */ /* 0x000fe20003800000 */
[----:B------:R-:W-:Y:S01]  /*4c90*/  IMAD.MOV.U32 R5, RZ, RZ, 0x7f800000 ;  /* 0x7f800000ff057424 */ /* 0x000fe200078e00ff */
[----:B------:R-:W-:Y:S01]  /*4ca0*/  MOV R8, 0x3f800000 ;  /* 0x3f80000000087802 */ /* 0x000fe20000000f00 */
[----:B------:R-:W3:Y:S01]  /*4cb0*/  SHFL.BFLY PT, R4, R13, 0x1, 0x1f ;  /* 0x0c201f000d047f89 */ /* 0x000ee200000e0000 */
[----:B------:R-:W-:Y:S01]  /*4cc0*/  MOV R10, 0x3f800000 ;  /* 0x3f800000000a7802 */ /* 0x000fe20000000f00 */
[----:B--2---:R-:W-:Y:S01]  /*4cd0*/  FADD R3, R3, R12 ;  /* 0x0000000c03037221 */ /* 0x004fe20000000000 */
[----:B---3--:R-:W-:-:S04]  /*4ce0*/  FADD R15, R4, R13 ;  /* 0x0000000d040f7221 */ /* 0x008fc80000000000 */
[----:B------:R-:W2:Y:S04]  /*4cf0*/  SHFL.BFLY PT, R6, R3, 0x2, 0x1f ;  /* 0x0c401f0003067f89 */ /* 0x000ea800000e0000 */
[----:B------:R-:W3:Y:S01]  /*4d00*/  SHFL.BFLY PT, R18, R15, 0x2, 0x1f ;  /* 0x0c401f000f127f89 */ /* 0x000ee200000e0000 */
[C---:B--2---:R-:W-:Y:S01]  /*4d10*/  FSETP.NE.AND P0, PT, R3.reuse, -R6, PT ;  /* 0x800000060300720b */ /* 0x044fe20003f05000 */
[----:B------:R-:W-:Y:S01]  /*4d20*/  FADD R4, R3, R6 ;  /* 0x0000000603047221 */ /* 0x000fe20000000000 */
[----:B------:R-:W-:Y:S02]  /*4d30*/  IMAD.MOV.U32 R6, RZ, RZ, 0x7f800000 ;  /* 0x7f800000ff067424 */ /* 0x000fe400078e00ff */
[----:B---3--:R-:W-:-:S09]  /*4d40*/  FADD R7, R15, R18 ;  /* 0x000000120f077221 */ /* 0x008fd20000000000 */
[----:B------:R-:W-:Y:S05]  /*4d50*/  @!P0 BRA `(.L_x_39) ;  /* 0x0000000000548947 */ /* 0x000fea0003800000 */
[----:B------:R-:W-:Y:S01]  /*4d60*/  IADD3 R3, R4, 0x1800000, RZ ;  /* 0x0180000004037810 */ /* 0x000fe20007ffe0ff */
[----:B------:R-:W-:Y:S03]  /*4d70*/  BSSY B1, `(.L_x_40) ;  /* 0x000000c000017945 */ /* 0x000fe60003800000 */
[----:B------:R-:W-:-:S04]  /*4d80*/  LOP3.LUT R3, R3, 0x7f800000, RZ, 0xc0, !PT ;  /* 0x7f80000003037812 */ /* 0x000fc800078ec0ff */
[----:B------:R-:W-:-:S13]  /*4d90*/  ISETP.GT.U32.AND P0, PT, R3, 0x1ffffff, PT ;  /* 0x01ffffff0300780c */ /* 0x000fda0003f04070 */
[----:B------:R-:W-:Y:S05]  /*4da0*/  @P0 BRA `(.L_x_41) ;  /* 0x0000000000100947 */ /* 0x000fea0003800000 */
[----:B------:R-:W-:-:S07]  /*4db0*/  MOV R14, 0x4dd0 ;  /* 0x00004dd0000e7802 */ /* 0x000fce0000000f00 */
[----:B-1----:R-:W-:Y:S05]  /*4dc0*/  CALL.REL.NOINC `($__internal_0_$__cuda_sm20_rcp_rn_f32_slowpath) ;  /* 0x0000001800507944 */ /* 0x002fea0003c00000 */
[----:B------:R-:W-:Y:S01]  /*4dd0*/  MOV R10, R3 ;  /* 0x00000003000a7202 */ /* 0x000fe20000000f00 */
[----:B------:R-:W-:Y:S06]  /*4de0*/  BRA `(.L_x_42) ;  /* 0x0000000000107947 */ /* 0x000fec0003800000 */
.L_x_41:
[----:B------:R-:W2:Y:S02]  /*4df0*/  MUFU.RCP R3, R4 ;  /* 0x0000000400037308 */ /* 0x000ea40000001000 */
[----:B--2---:R-:W-:-:S04]  /*4e00*/  FFMA R6, R4, R3, -1 ;  /* 0xbf80000004067423 */ /* 0x004fc80000000003 */
[----:B------:R-:W-:-:S04]  /*4e10*/  FADD.FTZ R6, -R6, -RZ ;  /* 0x800000ff06067221 */ /* 0x000fc80000010100 */
[----:B------:R-:W-:-:S07]  /*4e20*/  FFMA R10, R3, R6, R3 ;  /* 0x00000006030a7223 */ /* 0x000fce0000000003 */
.L_x_42:
[----:B------:R-:W-:Y:S05]  /*4e30*/  BSYNC B1 ;  /* 0x0000000000017941 */ /* 0x000fea0003800000 */
.L_x_40:
[----:B------:R-:W-:Y:S01]  /*4e40*/  FSETP.GEU.AND P0, PT, |R4|, 1.175494350822287508e-38, PT ;  /* 0x008000000400780b */ /* 0x000fe20003f0e200 */
[----:B------:R-:W-:-:S12]  /*4e50*/  ULDC UR6, c[0x0][0x600] ;  /* 0x0001800000067ab9 */ /* 0x000fd80000000800 */
[----:B------:R-:W-:-:S04]  /*4e60*/  @!P0 FMUL R4, R4, 16777216 ;  /* 0x4b80000004048820 */ /* 0x000fc80000400000 */
[----:B------:R-:W2:Y:S02]  /*4e70*/  MUFU.LG2 R3, R4 ;  /* 0x0000000400037308 */ /* 0x000ea40000000c00 */
[----:B--2---:R-:W-:-:S04]  /*4e80*/  @!P0 FADD R3, R3, -24 ;  /* 0xc1c0000003038421 */ /* 0x004fc80000000000 */
[----:B------:R-:W-:-:S04]  /*4e90*/  FMUL R3, R3, 0.69314718246459960938 ;  /* 0x3f31721803037820 */ /* 0x000fc80000400000 */
[----:B------:R-:W-:-:S07]  /*4ea0*/  FFMA R6, R0, UR6, R3 ;  /* 0x0000000600067c23 */ /* 0x000fce0008000003 */
.L_x_39:
[----:B------:R-:W-:Y:S05]  /*4eb0*/  BSYNC B0 ;  /* 0x0000000000007941 */ /* 0x000fea0003800000 */
.L_x_38:
[----:B------:R-:W-:Y:S01]  /*4ec0*/  FSETP.NE.AND P0, PT, R15, -R18, PT ;  /* 0x800000120f00720b */ /* 0x000fe20003f05000 */
[----:B------:R-:W-:Y:S01]  /*4ed0*/  ULDC UR4, c[0x0][0x608] ;  /* 0x0001820000047ab9 */ /* 0x000fe20000000800 */
[----:B------:R-:W-:Y:S01]  /*4ee0*/  BSSY B0, `(.L_x_43) ;  /* 0x0000031000007945 */ /* 0x000fe20003800000 */
[----:B------:R-:W-:-:S04]  /*4ef0*/  FMUL R10, R10, UR4 ;  /* 0x000000040a0a7c20 */ /* 0x000fc80008400000 */
        /* <DEDUP_REMOVED lines=24> */
[----:B------:R-:W-:Y:S06]  /*5080*/  @!P0 BRA `(.L_x_44) ;  /* 0x0000000000588947 */ /* 0x000fec0003800000 */
[----:B------:R-:W-:Y:S01]  /*5090*/  VIADD R0, R7, 0x1800000 ;  /* 0x0180000007007836 */ /* 0x000fe20000000000 */
[----:B------:R-:W-:Y:S04]  /*50a0*/  BSSY B1, `(.L_x_45) ;  /* 0x000000d000017945 */ /* 0x000fe80003800000 */
[----:B------:R-:W-:-:S04]  /*50b0*/  LOP3.LUT R0, R0, 0x7f800000, RZ, 0xc0, !PT ;  /* 0x7f80000000007812 */ /* 0x000fc800078ec0ff */
[----:B------:R-:W-:-:S13]  /*50c0*/  ISETP.GT.U32.AND P0, PT, R0, 0x1ffffff, PT ;  /* 0x01ffffff0000780c */ /* 0x000fda0003f04070 */
[----:B------:R-:W-:Y:S05]  /*50d0*/  @P0 BRA `(.L_x_46) ;  /* 0x0000000000140947 */ /* 0x000fea0003800000 */
[----:B------:R-:W-:Y:S02]  /*50e0*/  MOV R4, R7 ;  /* 0x0000000700047202 */ /* 0x000fe40000000f00 */
[----:B------:R-:W-:-:S07]  /*50f0*/  MOV R14, 0x5110 ;  /* 0x00005110000e7802 */ /* 0x000fce0000000f00 */
[----:B-1----:R-:W-:Y:S05]  /*5100*/  CALL.REL.NOINC `($__internal_0_$__cuda_sm20_rcp_rn_f32_slowpath) ;  /* 0x0000001400807944 */ /* 0x002fea0003c00000 */
[----:B------:R-:W-:Y:S01]  /*5110*/  MOV R8, R3 ;  /* 0x0000000300087202 */ /* 0x000fe20000000f00 */
[----:B------:R-:W-:Y:S06]  /*5120*/  BRA `(.L_x_47) ;  /* 0x0000000000107947 */ /* 0x000fec0003800000 */
.L_x_46:
[----:B------:R-:W2:Y:S02]  /*5130*/  MUFU.RCP R8, R7 ;  /* 0x0000000700087308 */ /* 0x000ea40000001000 */
[----:B--2---:R-:W-:-:S04]  /*5140*/  FFMA R0, R7, R8, -1 ;  /* 0xbf80000007007423 */ /* 0x004fc80000000008 */
[----:B------:R-:W-:-:S04]  /*5150*/  FADD.FTZ R3, -R0, -RZ ;  /* 0x800000ff00037221 */ /* 0x000fc80000010100 */
[----:B------:R-:W-:-:S07]  /*5160*/  FFMA R8, R8, R3, R8 ;  /* 0x0000000308087223 */ /* 0x000fce0000000008 */
.L_x_47:
[----:B------:R-:W-:Y:S05]  /*5170*/  BSYNC B1 ;  /* 0x0000000000017941 */ /* 0x000fea0003800000 */
.L_x_45:
[----:B------:R-:W-:Y:S01]  /*5180*/  FSETP.GEU.AND P0, PT, |R7|, 1.175494350822287508e-38, PT ;  /* 0x008000000700780b */ /* 0x000fe20003f0e200 */
[----:B------:R-:W-:-:S12]  /*5190*/  ULDC UR4, c[0x0][0x600] ;  /* 0x0001800000047ab9 */ /* 0x000fd80000000800 */
[----:B------:R-:W-:-:S04]  /*51a0*/  @!P0 FMUL R7, R7, 16777216 ;  /* 0x4b80000007078820 */ /* 0x000fc80000400000 */
[----:B------:R-:W2:Y:S02]  /*51b0*/  MUFU.LG2 R0, R7 ;  /* 0x0000000700007308 */ /* 0x000ea40000000c00 */
[----:B--2---:R-:W-:-:S04]  /*51c0*/  @!P0 FADD R0, R0, -24 ;  /* 0xc1c0000000008421 */ /* 0x004fc80000000000 */
[----:B------:R-:W-:-:S04]  /*51d0*/  FMUL R0, R0, 0.69314718246459960938 ;  /* 0x3f31721800007820 */ /* 0x000fc80000400000 */
[----:B------:R-:W-:-:S07]  /*51e0*/  FFMA R5, R9, UR4, R0 ;  /* 0x0000000409057c23 */ /* 0x000fce0008000000 */
.L_x_44:
[----:B------:R-:W-:Y:S05]  /*51f0*/  BSYNC B0 ;  /* 0x0000000000007941 */ /* 0x000fea0003800000 */
.L_x_43:
[----:B------:R-:W2:Y:S01]  /*5200*/  S2R R3, SR_TID.X ;  /* 0x0000000000037919 */ /* 0x000ea20000002100 */
[----:B------:R-:W-:Y:S01]  /*5210*/  ULDC UR4, c[0x0][0x608] ;  /* 0x0001820000047ab9 */ /* 0x000fe20000000800 */
[----:B------:R-:W-:Y:S01]  /*5220*/  ULDC.64 UR8, c[0x0][0x208] ;  /* 0x0000820000087ab9 */ /* 0x000fe20000000a00 */
[----:B------:R-:W-:Y:S01]  /*5230*/  FMUL R0, R8, UR4 ;  /* 0x0000000408007c20 */ /* 0x000fe20008400000 */
[----:B------:R-:W-:Y:S01]  /*5240*/  BSSY B0, `(.L_x_48) ;  /* 0x0000019000007945 */ /* 0x000fe20003800000 */
[----:B------:R-:W-:Y:S02]  /*5250*/  SHF.R.U32.HI R19, RZ, 0x5, R16 ;  /* 0x00000005ff137819 */ /* 0x000fe40000011610 */
[----:B--2---:R-:W-:-:S13]  /*5260*/  LOP3.LUT P0, RZ, R3, 0x3, RZ, 0xc0, !PT ;  /* 0x0000000303ff7812 */ /* 0x004fda000780c0ff */
[----:B------:R-:W-:Y:S05]  /*5270*/  @P0 BRA `(.L_x_49) ;  /* 0x0000000000540947 */ /* 0x000fea0003800000 */
[----:B------:R-:W2:Y:S01]  /*5280*/  S2UR UR4, SR_CTAID.X ;  /* 0x00000000000479c3 */ /* 0x000ea20000002500 */
[----:B------:R-:W-:Y:S01]  /*5290*/  SHF.R.U32.HI R3, RZ, 0x2, R3 ;  /* 0x00000002ff037819 */ /* 0x000fe20000011603 */
[----:B------:R-:W-:-:S03]  /*52a0*/  IMAD.SHL.U32 R4, R19, 0x10, RZ ;  /* 0x0000001013047824 */ /* 0x000fc600078e00ff */
[----:B------:R-:W-:-:S04]  /*52b0*/  LOP3.LUT R3, R3, 0x7, RZ, 0xc0, !PT ;  /* 0x0000000703037812 */ /* 0x000fc800078ec0ff */
[----:B------:R-:W-:Y:S01]  /*52c0*/  LOP3.LUT R3, R4, 0xfffffff0, R3, 0xe2, !PT ;  /* 0xfffffff004037812 */ /* 0x000fe200078ee203 */
[----:B--2---:R-:W-:-:S03]  /*52d0*/  USHF.L.U32 UR6, UR4, 0x6, URZ ;  /* 0x0000000604067899 */ /* 0x004fc6000800063f */
[----:B------:R-:W-:Y:S02]  /*52e0*/  ULDC.64 UR4, c[0x0][0x688] ;  /* 0x0001a20000047ab9 */ /* 0x000fe40000000a00 */
[----:B------:R-:W-:Y:S02]  /*52f0*/  UIMAD UR4, UR36, UR4, UR6 ;  /* 0x00000004240472a4 */ /* 0x000fe4000f8e0206 */
[----:B------:R-:W-:Y:S02]  /*5300*/  IADD3 R4, R3, UR6, RZ ;  /* 0x0000000603047c10 */ /* 0x000fe4000fffe0ff */
[----:B------:R-:W-:Y:S02]  /*5310*/  UIMAD UR4, UR37, UR5, UR4 ;  /* 0x00000005250472a4 */ /* 0x000fe4000f8e0204 */
[C---:B------:R-:W-:Y:S01]  /*5320*/  IADD3 R7, R4.reuse, 0x8, RZ ;  /* 0x0000000804077810 */ /* 0x040fe20007ffe0ff */
[----:B------:R-:W-:Y:S02]  /*5330*/  ULDC UR5, c[0x0][0x288] ;  /* 0x0000a20000057ab9 */ /* 0x000fe40000000800 */
[----:B------:R-:W-:-:S02]  /*5340*/  ISETP.GE.U32.AND P0, PT, R4, UR5, PT ;  /* 0x0000000504007c0c */ /* 0x000fc4000bf06070 */
[----:B------:R-:W-:Y:S02]  /*5350*/  IADD3 R3, P2, R3, UR4, RZ ;  /* 0x0000000403037c10 */ /* 0x000fe4000ff5e0ff */
[----:B------:R-:W-:Y:S01]  /*5360*/  ISETP.GE.U32.AND P1, PT, R7, UR5, PT ;  /* 0x0000000507007c0c */ /* 0x000fe2000bf26070 */
[----:B------:R-:W-:Y:S02]  /*5370*/  ULDC.64 UR4, c[0x0][0x680] ;  /* 0x0001a00000047ab9 */ /* 0x000fe40000000a00 */
[----:B------:R-:W-:Y:S01]  /*5380*/  IMAD.X R4, RZ, RZ, RZ, P2 ;  /* 0x000000ffff047224 */ /* 0x000fe200010e06ff */
[----:B------:R-:W-:-:S04]  /*5390*/  LEA R8, P2, R3, UR4, 0x2 ;  /* 0x0000000403087c11 */ /* 0x000fc8000f8410ff */
[----:B------:R-:W-:-:S05]  /*53a0*/  LEA.HI.X R9, R3, UR5, R4, 0x2, P2 ;  /* 0x0000000503097c11 */ /* 0x000fca00090f1404 */
[----:B------:R2:W-:Y:S04]  /*53b0*/  @!P0 STG.E desc[UR8][R8.64], R6 ;  /* 0x0000000608008986 */ /* 0x0005e8000c101908 */
[----:B------:R2:W-:Y:S02]  /*53c0*/  @!P1 STG.E desc[UR8][R8.64+0x20], R5 ;  /* 0x0000200508009986 */ /* 0x0005e4000c101908 */
.L_x_49:
[----:B------:R-:W-:Y:S05]  /*53d0*/  BSYNC B0 ;  /* 0x0000000000007941 */ /* 0x000fea0003800000 */
.L_x_48:
[----:B------:R-:W-:Y:S01]  /*53e0*/  ULDC.64 UR4, c[0x0][0x730] ;  /* 0x0001cc0000047ab9 */ /* 0x000fe20000000a00 */
[-C--:B------:R-:W-:Y:S01]  /*53f0*/  FMUL R72, R26, R0.reuse ;  /* 0x000000001a487220 */ /* 0x080fe20000400000 */
[----:B------:R-:W-:Y:S01]  /*5400*/  ISETP.NE.U32.AND P0, PT, RZ, UR4, PT ;  /* 0x00000004ff007c0c */ /* 0x000fe2000bf05070 */
[-C--:B------:R-:W-:Y:S01]  /*5410*/  FMUL R76, R30, R0.reuse ;  /* 0x000000001e4c7220 */ /* 0x080fe20000400000 */
[-C--:B------:R-:W-:Y:S01]  /*5420*/  FMUL R80, R34, R0.reuse ;  /* 0x0000000022507220 */ /* 0x080fe20000400000 */
[-C--:B------:R-:W-:Y:S01]  /*5430*/  FMUL R74, R27, R0.reuse ;  /* 0x000000001b4a7220 */ /* 0x080fe20000400000 */
[----:B------:R-:W-:Y:S01]  /*5440*/  ISETP.NE.AND.EX P0, PT, RZ, UR5, PT, P0 ;  /* 0x00000005ff007c0c */ /* 0x000fe2000bf05300 */
        /* <DEDUP_REMOVED lines=20> */
[----:B------:R-:W-:Y:S06]  /*5590*/  @P0 BRA `(.L_x_50) ;  /* 0x0000000000200947 */ /* 0x000fec0003800000 */
[----:B------:R-:W-:Y:S02]  /*55a0*/  ULDC.64 UR4, c[0x0][0x728] ;  /* 0x0001ca0000047ab9 */ /* 0x000fe40000000a00 */
[----:B------:R-:W-:-:S04]  /*55b0*/  ISETP.NE.U32.AND P0, PT, RZ, UR4, PT ;  /* 0x00000004ff007c0c */ /* 0x000fc8000bf05070 */
[----:B------:R-:W-:-:S13]  /*55c0*/  ISETP.NE.AND.EX P0, PT, RZ, UR5, PT, P0 ;  /* 0x00000005ff007c0c */ /* 0x000fda000bf05300 */
[----:B------:R-:W-:Y:S05]  /*55d0*/  @!P0 BRA `(.L_x_51) ;  /* 0x00000000000c8947 */ /* 0x000fea0003800000 */
[----:B--2---:R-:W2:Y:S02]  /*55e0*/  LDC.64 R4, c[0x0][0x728] ;  /* 0x0001ca00ff047b82 */ /* 0x004ea40000000a00 */
[----:B--2---:R3:W5:Y:S01]  /*55f0*/  LDG.E R17, desc[UR8][R4.64] ;  /* 0x0000000804117981 */ /* 0x004762000c1e1900 */
[----:B------:R-:W-:Y:S05]  /*5600*/  BRA `(.L_x_50) ;  /* 0x0000000000047947 */ /* 0x000fea0003800000 */
.L_x_51:
[----:B------:R-:W4:Y:S02]  /*5610*/  LDC R17, c[0x0][0x720] ;  /* 0x0001c800ff117b82 */ /* 0x000f240000000800 */
.L_x_50:
[----:B------:R-:W-:-:S04]  /*5620*/  MOV R0, RZ ;  /* 0x000000ff00007202 */ /* 0x000fc80000000f00 */
[----:B------:R-:W-:-:S13]  /*5630*/  LOP3.LUT P0, RZ, R0, 0x1bf, RZ, 0xc0, !PT ;  /* 0x000001bf00ff7812 */ /* 0x000fda000780c0ff */
[----:B------:R-:W-:Y:S05]  /*5640*/  @!P0 BRA `(.L_x_52) ;  /* 0x0000000000408947 */ /* 0x000fea0003800000 */
[----:B------:R-:W-:Y:S01]  /*5650*/  MOV R14, 0x0 ;  /* 0x00000000000e7802 */ /* 0x000fe20000000f00 */
[----:B------:R-:W-:Y:S01]  /*5660*/  ULDC.64 UR4, c[0x4][0x70] ;  /* 0x01001c0000047ab9 */ /* 0x000fe20000000a00 */
[----:B------:R-:W-:Y:S01]  /*5670*/  ULDC.64 UR6, c[0x4][0x8] ;  /* 0x0100020000067ab9 */ /* 0x000fe20000000a00 */
[----:B---3--:R-:W-:Y:S01]  /*5680*/  MOV R4, UR4 ;  /* 0x0000000400047c02 */ /* 0x008fe20008000f00 */
[----:B------:R-:W-:Y:S01]  /*5690*/  IMAD.U32 R11, RZ, RZ, UR7 ;  /* 0x00000007ff0b7e24 */ /* 0x000fe2000f8e00ff */
[----:B--2---:R-:W-:Y:S01]  /*56a0*/  MOV R5, UR5 ;  /* 0x0000000500057c02 */ /* 0x004fe20008000f00 */
[----:B------:R-:W2:Y:S01]  /*56b0*/  LDC.64 R14, c[0x4][R14] ;  /* 0x010000000e0e7b82 */ /* 0x000ea20000000a00 */
[----:B------:R-:W-:Y:S01]  /*56c0*/  ULDC.64 UR4, c[0x4][0x78] ;  /* 0x01001e0000047ab9 */ /* 0x000fe20000000a00 */
[----:B------:R-:W-:Y:S01]  /*56d0*/  MOV R10, UR6 ;  /* 0x00000006000a7c02 */ /* 0x000fe20008000f00 */
[----:B------:R-:W-:Y:S01]  /*56e0*/  IMAD.U32 R6, RZ, RZ, UR4 ;  /* 0x00000004ff067e24 */ /* 0x000fe2000f8e00ff */
[----:B------:R-:W-:Y:S01]  /*56f0*/  MOV R7, UR5 ;  /* 0x0000000500077c02 */ /* 0x000fe20008000f00 */
[----:B------:R-:W-:Y:S01]  /*5700*/  IMAD.MOV.U32 R13, RZ, RZ, RZ ;  /* 0x000000ffff0d7224 */ /* 0x000fe200078e00ff */
[----:B------:R-:W-:-:S02]  /*5710*/  MOV R8, 0x70 ;  /* 0x0000007000087802 */ /* 0x000fc40000000f00 */
[----:B------:R-:W-:-:S07]  /*5720*/  MOV R12, 0x1 ;  /* 0x00000001000c7802 */ /* 0x000fce0000000f00 */
[----:B-1----:R-:W-:-:S07]  /*5730*/  LEPC R20, `(.L_x_52) ;  /* 0x000000001014794e */ /* 0x002fce0000000000 */
[----:B--2-45:R-:W-:Y:S05]  /*5740*/  CALL.ABS.NOINC R14 ;  /* 0x000000000e007343 */ /* 0x034fea0003c00000 */
.L_x_52:
[----:B------:R-:W-:-:S13]  /*5750*/  LOP3.LUT P0, RZ, R2, 0x1bf, RZ, 0xc0, !PT ;  /* 0x000001bf02ff7812 */ /* 0x000fda000780c0ff */
[----:B------:R-:W-:Y:S05]  /*5760*/  @!P0 BRA `(.L_x_53) ;  /* 0x0000000000408947 */ /* 0x000fea0003800000 */
[----:B------:R-:W-:Y:S01]  /*5770*/  MOV R14, 0x0 ;  /* 0x00000000000e7802 */ /* 0x000fe20000000f00 */
[----:B------:R-:W-:Y:S01]  /*5780*/  ULDC.64 UR4, c[0x4][0x70] ;  /* 0x01001c0000047ab9 */ /* 0x000fe20000000a00 */
[----:B------:R-:W-:Y:S01]  /*5790*/  ULDC.64 UR6, c[0x4][0x78] ;  /* 0x01001e0000067ab9 */ /* 0x000fe20000000a00 */
[----:B---3--:R-:W-:Y:S01]  /*57a0*/  MOV R4, UR4 ;  /* 0x0000000400047c02 */ /* 0x008fe20008000f00 */
[----:B--2---:R-:W-:Y:S01]  /*57b0*/  IMAD.U32 R6, RZ, RZ, UR6 ;  /* 0x00000006ff067e24 */ /* 0x004fe2000f8e00ff */
[----:B------:R-:W-:Y:S01]  /*57c0*/  MOV R5, UR5 ;  /* 0x0000000500057c02 */ /* 0x000fe20008000f00 */
        /* <DEDUP_REMOVED lines=10> */
.L_x_53:
[----:B--23--:R-:W2:Y:S01]  /*5870*/  S2R R5, SR_TID.X ;  /* 0x0000000000057919 */ /* 0x00cea20000002100 */
[----:B------:R-:W-:Y:S01]  /*5880*/  ULDC.64 UR4, c[0x0][0x730] ;  /* 0x0001cc0000047ab9 */ /* 0x000fe20000000a00 */
[----:B------:R-:W-:Y:S01]  /*5890*/  VIADD R16, R16, 0x1f ;  /* 0x0000001f10107836 */ /* 0x000fe20000000000 */
[----:B------:R-:W-:-:S04]  /*58a0*/  ISETP.NE.U32.AND P0, PT, RZ, UR4, PT ;  /* 0x00000004ff007c0c */ /* 0x000fc8000bf05070 */
[----:B------:R-:W-:Y:S02]  /*58b0*/  ISETP.NE.AND.EX P0, PT, RZ, UR5, PT, P0 ;  /* 0x00000005ff007c0c */ /* 0x000fe4000bf05300 */
[----:B------:R-:W-:-:S11]  /*58c0*/  ISETP.GT.U32.AND P1, PT, R16, 0x3e, PT ;  /* 0x0000003e1000780c */ /* 0x000fd60003f24070 */
[----:B----45:R-:W3:Y:S01]  /*58d0*/  @P0 LDC R17, c[0x0][0x720] ;  /* 0x0001c800ff110b82 */ /* 0x030ee20000000800 */
[----:B--2---:R-:W-:Y:S02]  /*58e0*/  SHF.L.U32 R0, R5, 0x5, RZ ;  /* 0x0000000505007819 */ /* 0x004fe400000006ff */
[----:B------:R-:W-:Y:S02]  /*58f0*/  SHF.R.U32.HI R4, RZ, 0x1, R5 ;  /* 0x00000001ff047819 */ /* 0x000fe40000011605 */
[C---:B------:R-:W-:Y:S02]  /*5900*/  LOP3.LUT R3, R0.reuse, 0xc0, RZ, 0xc0, !PT ;  /* 0x000000c000037812 */ /* 0x040fe400078ec0ff */
[----:B------:R-:W-:Y:S02]  /*5910*/  LOP3.LUT R6, R0, 0x20, RZ, 0xc0, !PT ;  /* 0x0000002000067812 */ /* 0x000fe400078ec0ff */
[----:B------:R-:W-:Y:S02]  /*5920*/  LOP3.LUT R3, R3, 0x8, R4, 0xf8, !PT ;  /* 0x0000000803037812 */ /* 0x000fe400078ef804 */
[----:B------:R-:W-:-:S02]  /*5930*/  SHF.L.U32 R4, R5, 0x2, RZ ;  /* 0x0000000205047819 */ /* 0x000fc400000006ff */
[----:B------:R-:W-:Y:S01]  /*5940*/  LEA R6, R19, R6, 0x9 ;  /* 0x0000000613067211 */ /* 0x000fe200078e48ff */
[-C--:B---3--:R-:W-:Y:S01]  /*5950*/  FMUL R7, R76, R17.reuse ;  /* 0x000000114c077220 */ /* 0x088fe20000400000 */
[----:B------:R-:W-:Y:S01]  /*5960*/  LOP3.LUT R3, R3, 0x18, R4, 0x78, !PT ;  /* 0x0000001803037812 */ /* 0x000fe200078e7804 */
[-C--:B------:R-:W-:Y:S01]  /*5970*/  FMUL R8, R78, R17.reuse ;  /* 0x000000114e087220 */ /* 0x080fe20000400000 */
[----:B------:R-:W-:Y:S01]  /*5980*/  LOP3.LUT R0, R0, 0x100, RZ, 0xc0, !PT ;  /* 0x0000010000007812 */ /* 0x000fe200078ec0ff */
[-C--:B------:R-:W-:Y:S01]  /*5990*/  FMUL R9, R80, R17.reuse ;  /* 0x0000001150097220 */ /* 0x080fe20000400000 */
[----:B------:R-:W-:Y:S01]  /*59a0*/  LOP3.LUT P0, RZ, R5, 0x4, RZ, 0xc0, !PT ;  /* 0x0000000405ff7812 */ /* 0x000fe2000780c0ff */
[-C--:B------:R-:W-:Y:S01]  /*59b0*/  FMUL R5, R72, R17.reuse ;  /* 0x0000001148057220 */ /* 0x080fe20000400000 */
[----:B------:R-:W-:Y:S01]  /*59c0*/  IADD3 R3, R3, R6, R0 ;  /* 0x0000000603037210 */ /* 0x000fe20007ffe000 */
        /* <DEDUP_REMOVED lines=13> */
[-C--:B------:R-:W-:Y:S01]  /*5aa0*/  FMUL R41, R41, R17.reuse ;  /* 0x0000001129297220 */ /* 0x080fe20000400000 */
[----:B------:R-:W-:Y:S01]  /*5ab0*/  MOV R0, 0x10 ;  /* 0x0000001000007802 */ /* 0x000fe20000000f00 */
[----:B------:R-:W-:Y:S01]  /*5ac0*/  FMUL R40, R40, R17 ;  /* 0x0000001128287220 */ /* 0x000fe20000400000 */
[----:B------:R-:W-:Y:S01]  /*5ad0*/  F2FP.BF16.F32.PACK_AB R7, R8, R7 ;  /* 0x000000070807723e */ /* 0x000fe200000010ff */
[----:B------:R-:W-:Y:S01]  /*5ae0*/  FMUL R13, R86, R17 ;  /* 0x00000011560d7220 */ /* 0x000fe20000400000 */
[----:B------:R-:W-:Y:S01]  /*5af0*/  F2FP.BF16.F32.PACK_AB R9, R10, R9 ;  /* 0x000000090a09723e */ /* 0x000fe200000010ff */
        /* <DEDUP_REMOVED lines=29> */
[----:B------:R-:W-:-:S02]  /*5cd0*/  F2FP.BF16.F32.PACK_AB R4, R25, R4 ;  /* 0x000000041904723e */ /* 0x000fc400000010ff */
[----:B------:R-:W-:Y:S02]  /*5ce0*/  F2FP.BF16.F32.PACK_AB R6, R29, R6 ;  /* 0x000000061d06723e */ /* 0x000fe400000010ff */
[----:B------:R-:W-:Y:S02]  /*5cf0*/  F2FP.BF16.F32.PACK_AB R8, R33, R32 ;  /* 0x000000202108723e */ /* 0x000fe400000010ff */
[----:B------:R-:W-:Y:S02]  /*5d00*/  F2FP.BF16.F32.PACK_AB R10, R37, R36 ;  /* 0x00000024250a723e */ /* 0x000fe400000010ff */
[----:B------:R-:W-:Y:S02]  /*5d10*/  F2FP.BF16.F32.PACK_AB R11, R12, R11 ;  /* 0x0000000b0c0b723e */ /* 0x000fe400000010ff */
[----:B------:R-:W-:Y:S02]  /*5d20*/  SEL R0, R0, 0xfffffff0, !P0 ;  /* 0xfffffff000007807 */ /* 0x000fe40004000000 */
[----:B------:R-:W-:Y:S01]  /*5d30*/  LEA R3, R3, R2, 0x1 ;  /* 0x0000000203037211 */ /* 0x000fe200078e08ff */
[----:B------:R-:W-:Y:S06]  /*5d40*/  @P1 BRA `(.L_x_54) ;  /* 0x0000000000041947 */ /* 0x000fec0003800000 */
[----:B------:R-:W-:-:S04]  /*5d50*/  DEPBAR.LE SB0, 0x1 ;  /* 0x000080400000791a */ /* 0x000fc80000000000 */
.L_x_54:
[----:B------:R-:W-:Y:S05]  /*5d60*/  WARPSYNC.ALL ;  /* 0x0000000000007948 */ /* 0x000fea0003800000 */
[----:B------:R-:W-:Y:S01]  /*5d70*/  BAR.SYNC.DEFER_BLOCKING 0x1, 0x80 ;  /* 0x0042000000007b1d */ /* 0x000fe20000010000 */
[----:B------:R-:W-:Y:S02]  /*5d80*/  LEA R0, R0, R3, 0x1 ;  /* 0x0000000300007211 */ /* 0x000fe400078e08ff */
[----:B------:R-:W-:Y:S02]  /*5d90*/  F2FP.BF16.F32.PACK_AB R14, R14, R15 ;  /* 0x0000000f0e0e723e */ /* 0x000fe400000010ff */
[----:B------:R-:W-:Y:S01]  /*5da0*/  F2FP.BF16.F32.PACK_AB R48, R49, R48 ;  /* 0x000000303130723e */ /* 0x000fe200000010ff */
[----:B------:R-:W-:Y:S01]  /*5db0*/  BSSY B0, `(.L_x_55) ;  /* 0x000001d000007945 */ /* 0x000fe20003800000 */
[----:B------:R-:W-:-:S02]  /*5dc0*/  F2FP.BF16.F32.PACK_AB R12, R41, R40 ;  /* 0x00000028290c723e */ /* 0x000fc400000010ff */
[----:B------:R-:W-:Y:S02]  /*5dd0*/  F2FP.BF16.F32.PACK_AB R13, R13, R42 ;  /* 0x0000002a0d0d723e */ /* 0x000fe400000010ff */
[----:B------:R-:W-:Y:S02]  /*5de0*/  F2FP.BF16.F32.PACK_AB R15, R34, R19 ;  /* 0x00000013220f723e */ /* 0x000fe400000010ff */
[----:B------:R-:W-:Y:S02]  /*5df0*/  F2FP.BF16.F32.PACK_AB R49, R30, R21 ;  /* 0x000000151e31723e */ /* 0x000fe400000010ff */
[----:B------:R-:W-:Y:S02]  /*5e00*/  F2FP.BF16.F32.PACK_AB R50, R53, R52 ;  /* 0x000000343532723e */ /* 0x000fe400000010ff */
[----:B------:R-:W-:Y:S01]  /*5e10*/  F2FP.BF16.F32.PACK_AB R51, R26, R23 ;  /* 0x000000171a33723e */ /* 0x000fe200000010ff */
[----:B------:R2:W-:Y:S04]  /*5e20*/  STSM.16.M88.4 [R3], R4 ;  /* 0x0000000403007844 */ /* 0x0005e80000000200 */
[----:B------:R2:W-:Y:S01]  /*5e30*/  STSM.16.M88.4 [R0], R8 ;  /* 0x0000000800007844 */ /* 0x0005e20000000200 */
[----:B------:R-:W-:Y:S01]  /*5e40*/  @!PT LDS RZ, [RZ] ;  /* 0x00000000fffff984 */ /* 0x000fe20000000800 */
[----:B------:R-:W-:Y:S01]  /*5e50*/  @!PT LDS RZ, [RZ] ;  /* 0x00000000fffff984 */ /* 0x000fe20000000800 */
[----:B------:R-:W-:Y:S01]  /*5e60*/  @!PT LDS RZ, [RZ] ;  /* 0x00000000fffff984 */ /* 0x000fe20000000800 */
[----:B------:R-:W-:Y:S01]  /*5e70*/  @!PT LDS RZ, [RZ] ;  /* 0x00000000fffff984 */ /* 0x000fe20000000800 */
[----:B------:R3:W-:Y:S06]  /*5e80*/  MEMBAR.ALL.CTA ;  /* 0x0000000000007992 */ /* 0x0007ec0000008000 */
[----:B---3--:R-:W3:Y:S02]  /*5e90*/  FENCE.VIEW.ASYNC.S ;  /* 0x00000000000073c6 */ /* 0x008ee40000000000 */
[----:B---3--:R-:W-:Y:S06]  /*5ea0*/  BAR.SYNC.DEFER_BLOCKING 0x1, 0x80 ;  /* 0x0042000000007b1d */ /* 0x008fec0000010000 */
[----:B------:R-:W-:Y:S05]  /*5eb0*/  @P1 BRA `(.L_x_56) ;  /* 0x0000000000301947 */ /* 0x000fea0003800000 */
[----:B------:R-:W3:Y:S01]  /*5ec0*/  S2UR UR10, SR_CTAID.X ;  /* 0x00000000000a79c3 */ /* 0x000ee20000002500 */
[----:B------:R-:W-:Y:S01]  /*5ed0*/  ULDC.64 UR4, c[0x0][0x198] ;  /* 0x0000660000047ab9 */ /* 0x000fe20000000a00 */
[----:B------:R-:W-:Y:S01]  /*5ee0*/  R2UR UR8, R2 ;  /* 0x00000000020872ca */ /* 0x000fe200000e0000 */
[----:B------:R-:W-:Y:S01]  /*5ef0*/  UIADD3 UR4, UP0, UR4, 0x670, URZ ;  /* 0x0000067004047890 */ /* 0x000fe2000ff1e03f */
[----:B------:R-:W-:Y:S01]  /*5f00*/  UMOV UR9, URZ ;  /* 0x0000003f00097c82 */ /* 0x000fe20008000000 */
[----:B------:R-:W-:Y:S02]  /*5f10*/  UMOV UR11, UR36 ;  /* 0x00000024000b7c82 */ /* 0x000fe40008000000 */
[----:B------:R-:W-:Y:S01]  /*5f20*/  UIADD3.X UR5, URZ, UR5, URZ, UP0, !UPT ;  /* 0x000000053f057290 */ /* 0x000fe200087fe43f */
[----:B------:R-:W-:Y:S01]  /*5f30*/  UMOV UR12, UR37 ;  /* 0x00000025000c7c82 */ /* 0x000fe20008000000 */
[----:B---3--:R-:W-:-:S09]  /*5f40*/  USHF.L.U32 UR10, UR10, 0x6, URZ ;  /* 0x000000060a0a7899 */ /* 0x008fd2000800063f */
[----:B------:R3:W-:Y:S01]  /*5f50*/  UTMASTG.4D [UR8], [UR4] ;  /* 0x00000008040073b5 */ /* 0x0007e20008018000 */
[----:B------:R0:W-:Y:S01]  /*5f60*/  UTMACMDFLUSH ;  /* 0x00000000000079b7 */ /* 0x0001e20000000000 */
[----:B---3--:R-:W-:-:S04]  /*5f70*/  DEPBAR.LE SB0, 0x1 ;  /* 0x000080400000791a */ /* 0x008fc80000000000 */
.L_x_56:
[----:B------:R-:W-:Y:S05]  /*5f80*/  BSYNC B0 ;  /* 0x0000000000007941 */ /* 0x000fea0003800000 */
.L_x_55:
[----:B------:R-:W-:Y:S01]  /*5f90*/  BAR.SYNC.DEFER_BLOCKING 0x1, 0x80 ;  /* 0x0042000000007b1d */ /* 0x000fe20000010000 */
[----:B------:R-:W-:Y:S02]  /*5fa0*/  F2FP.BF16.F32.PACK_AB R64, R65, R64 ;  /* 0x000000404140723e */ /* 0x000fe400000010ff */
[----:B------:R-:W-:Y:S02]  /*5fb0*/  F2FP.BF16.F32.PACK_AB R65, R67, R66 ;  /* 0x000000424341723e */ /* 0x000fe400000010ff */
[----:B------:R-:W-:Y:S01]  /*5fc0*/  F2FP.BF16.F32.PACK_AB R28, R57, R56 ;  /* 0x00000038391c723e */ /* 0x000fe200000010ff */
[----:B------:R-:W-:Y:S01]  /*5fd0*/  BSSY B0, `(.L_x_57) ;  /* 0x000001d000007945 */ /* 0x000fe20003800000 */
[----:B------:R-:W-:Y:S02]  /*5fe0*/  F2FP.BF16.F32.PACK_AB R29, R22, R27 ;  /* 0x0000001b161d723e */ /* 0x000fe400000010ff */
[----:B------:R-:W-:Y:S02]  /*5ff0*/  F2FP.BF16.F32.PACK_AB R30, R61, R60 ;  /* 0x0000003c3d1e723e */ /* 0x000fe400000010ff */
[----:B------:R-:W-:-:S02]  /*6000*/  F2FP.BF16.F32.PACK_AB R31, R18, R31 ;  /* 0x0000001f121f723e */ /* 0x000fc400000010ff */
[----:B------:R-:W-:Y:S02]  /*6010*/  F2FP.BF16.F32.PACK_AB R66, R69, R68 ;  /* 0x000000444542723e */ /* 0x000fe400000010ff */
[----:B------:R-:W-:Y:S01]  /*6020*/  F2FP.BF16.F32.PACK_AB R67, R71, R70 ;  /* 0x000000464743723e */ /* 0x000fe200000010ff */
[----:B------:R3:W-:Y:S04]  /*6030*/  STSM.16.M88.4 [R3+0x1000], R12 ;  /* 0x0010000c03007844 */ /* 0x0007e80000000200 */
[----:B------:R3:W-:Y:S01]  /*6040*/  STSM.16.M88.4 [R0+0x1000], R48 ;  /* 0x0010003000007844 */ /* 0x0007e20000000200 */
[----:B------:R-:W-:Y:S01]  /*6050*/  @!PT LDS RZ, [RZ] ;  /* 0x00000000fffff984 */ /* 0x000fe20000000800 */
[----:B------:R-:W-:Y:S01]  /*6060*/  @!PT LDS RZ, [RZ] ;  /* 0x00000000fffff984 */ /* 0x000fe20000000800 */
[----:B------:R-:W-:Y:S01]  /*6070*/  @!PT LDS RZ, [RZ] ;  /* 0x00000000fffff984 */ /* 0x000fe20000000800 */
[----:B------:R-:W-:Y:S01]  /*6080*/  @!PT LDS RZ, [RZ] ;  /* 0x00000000fffff984 */ /* 0x000fe20000000800 */
[----:B------:R4:W-:Y:S06]  /*6090*/  MEMBAR.ALL.CTA ;  /* 0x0000000000007992 */ /* 0x0009ec0000008000 */
[----:B----4-:R-:W4:Y:S02]  /*60a0*/  FENCE.VIEW.ASYNC.S ;  /* 0x00000000000073c6 */ /* 0x010f240000000000 */
[----:B----4-:R-:W-:Y:S06]  /*60b0*/  BAR.SYNC.DEFER_BLOCKING 0x1, 0x80 ;  /* 0x0042000000007b1d */ /* 0x010fec0000010000 */
[----:B------:R-:W-:Y:S05]  /*60c0*/  @P1 BRA `(.L_x_58) ;  /* 0x0000000000341947 */ /* 0x000fea0003800000 */
[----:B------:R-:W4:Y:S01]  /*60d0*/  S2UR UR10, SR_CTAID.X ;  /* 0x00000000000a79c3 */ /* 0x000f220000002500 */
[----:B------:R-:W-:Y:S01]  /*60e0*/  R2UR UR8, R2 ;  /* 0x00000000020872ca */ /* 0x000fe200000e0000 */
[----:B------:R-:W-:Y:S01]  /*60f0*/  ULDC.64 UR4, c[0x0][0x198] ;  /* 0x0000660000047ab9 */ /* 0x000fe20000000a00 */
[----:B------:R-:W-:Y:S01]  /*6100*/  UMOV UR9, 0x20 ;  /* 0x0000002000097882 */ /* 0x000fe20000000000 */
[----:B------:R-:W-:Y:S01]  /*6110*/  UIADD3 UR4, UP0, UR4, 0x670, URZ ;  /* 0x0000067004047890 */ /* 0x000fe2000ff1e03f */
[----:B------:R-:W-:Y:S01]  /*6120*/  UMOV UR11, UR36 ;  /* 0x00000024000b7c82 */ /* 0x000fe20008000000 */
[----:B------:R-:W-:Y:S02]  /*6130*/  UMOV UR12, UR37 ;  /* 0x00000025000c7c82 */ /* 0x000fe40008000000 */
[----:B------:R-:W-:-:S06]  /*6140*/  UIADD3.X UR5, URZ, UR5, URZ, UP0, !UPT ;  /* 0x000000053f057290 */ /* 0x000fcc00087fe43f */
[----:B------:R-:W-:Y:S02]  /*6150*/  UIADD3 UR8, UR8, 0x1000, URZ ;  /* 0x0000100008087890 */ /* 0x000fe4000fffe03f */
[----:B----4-:R-:W-:-:S09]  /*6160*/  USHF.L.U32 UR10, UR10, 0x6, URZ ;  /* 0x000000060a0a7899 */ /* 0x010fd2000800063f */
[----:B------:R4:W-:Y:S01]  /*6170*/  UTMASTG.4D [UR8], [UR4] ;  /* 0x00000008040073b5 */ /* 0x0009e20008018000 */
[----:B------:R0:W-:Y:S01]  /*6180*/  UTMACMDFLUSH ;  /* 0x00000000000079b7 */ /* 0x0001e20000000000 */
[----:B----4-:R-:W-:-:S04]  /*6190*/  DEPBAR.LE SB0, 0x1 ;  /* 0x000080400000791a */ /* 0x010fc80000000000 */
.L_x_58:
[----:B------:R-:W-:Y:S05]  /*61a0*/  BSYNC B0 ;  /* 0x0000000000007941 */ /* 0x000fea0003800000 */
.L_x_57:
[----:B------:R-:W-:Y:S06]  /*61b0*/  BAR.SYNC.DEFER_BLOCKING 0x1, 0x80 ;  /* 0x0042000000007b1d */ /* 0x000fec0000010000 */
[----:B------:R-:W-:Y:S01]  /*61c0*/  BSSY B0, `(.L_x_59) ;  /* 0x0000016000007945 */ /* 0x000fe20003800000 */
[----:B------:R4:W-:Y:S04]  /*61d0*/  STSM.16.M88.4 [R3], R28 ;  /* 0x0000001c03007844 */ /* 0x0009e80000000200 */
[----:B------:R4:W-:Y:S01]  /*61e0*/  STSM.16.M88.4 [R0], R64 ;  /* 0x0000004000007844 */ /* 0x0009e20000000200 */
[----:B------:R-:W-:Y:S01]  /*61f0*/  @!PT LDS RZ, [RZ] ;  /* 0x00000000fffff984 */ /* 0x000fe20000000800 */
[----:B------:R-:W-:Y:S01]  /*6200*/  @!PT LDS RZ, [RZ] ;  /* 0x00000000fffff984 */ /* 0x000fe20000000800 */
[----:B------:R-:W-:Y:S01]  /*6210*/  @!PT LDS RZ, [RZ] ;  /* 0x00000000fffff984 */ /* 0x000fe20000000800 */
[----:B------:R-:W-:Y:S01]  /*6220*/  @!PT LDS RZ, [RZ] ;  /* 0x00000000fffff984 */ /* 0x000fe20000000800 */
[----:B------:R5:W-:Y:S06]  /*6230*/  MEMBAR.ALL.CTA ;  /* 0x0000000000007992 */ /* 0x000bec0000008000 */
[----:B-----5:R-:W5:Y:S02]  /*6240*/  FENCE.VIEW.ASYNC.S ;  /* 0x00000000000073c6 */ /* 0x020f640000000000 */
[----:B-----5:R-:W-:Y:S06]  /*6250*/  BAR.SYNC.DEFER_BLOCKING 0x1, 0x80 ;  /* 0x0042000000007b1d */ /* 0x020fec0000010000 */
[----:B------:R-:W-:Y:S05]  /*6260*/  @P1 BRA `(.L_x_60) ;  /* 0x00000000002c1947 */ /* 0x000fea0003800000 */
[----:B------:R-:W5:Y:S01]  /*6270*/  S2UR UR10, SR_CTAID.X ;  /* 0x00000000000a79c3 */ /* 0x000f620000002500 */
[----:B------:R-:W-:Y:S01]  /*6280*/  ULDC.64 UR4, c[0x0][0x198] ;  /* 0x0000660000047ab9 */ /* 0x000fe20000000a00 */
[----:B------:R-:W-:Y:S01]  /*6290*/  R2UR UR8, R2 ;  /* 0x00000000020872ca */ /* 0x000fe200000e0000 */
[----:B------:R-:W-:Y:S01]  /*62a0*/  UIADD3 UR4, UP0, UR4, 0x670, URZ ;  /* 0x0000067004047890 */ /* 0x000fe2000ff1e03f */
[----:B------:R-:W-:Y:S01]  /*62b0*/  UMOV UR9, 0x40 ;  /* 0x0000004000097882 */ /* 0x000fe20000000000 */
[----:B------:R-:W-:Y:S02]  /*62c0*/  UMOV UR11, UR36 ;  /* 0x00000024000b7c82 */ /* 0x000fe40008000000 */
[----:B------:R-:W-:Y:S01]  /*62d0*/  UIADD3.X UR5, URZ, UR5, URZ, UP0, !UPT ;  /* 0x000000053f057290 */ /* 0x000fe200087fe43f */
[----:B------:R-:W-:Y:S01]  /*62e0*/  UMOV UR12, UR37 ;  /* 0x00000025000c7c82 */ /* 0x000fe20008000000 */
[----:B-----5:R-:W-:-:S09]  /*62f0*/  USHF.L.U32 UR10, UR10, 0x6, URZ ;  /* 0x000000060a0a7899 */ /* 0x020fd2000800063f */
[----:B------:R1:W-:Y:S02]  /*6300*/  UTMASTG.4D [UR8], [UR4] ;  /* 0x00000008040073b5 */ /* 0x0003e40008018000 */
[----:B-1----:R0:W-:Y:S02]  /*6310*/  UTMACMDFLUSH ;  /* 0x00000000000079b7 */ /* 0x0021e40000000000 */
.L_x_60:
[----:B------:R-:W-:Y:S05]  /*6320*/  BSYNC B0 ;  /* 0x0000000000007941 */ /* 0x000fea0003800000 */
.L_x_59:
[----:B------:R-:W-:-:S04]  /*6330*/  DEPBAR.LE SB0, 0x0 ;  /* 0x000080000000791a */ /* 0x000fc80000000000 */
[----:B------:R-:W-:Y:S05]  /*6340*/  EXIT ;  /* 0x000000000000794d */ /* 0x000fea0003800000 */
.L_x_7:
[----:B-1----:R1:W2:Y:S02]  /*6350*/  SYNCS.PHASECHK.TRANS64.TRYWAIT P2, [R3+URZ+0xf048], R2 ;  /* 0x00f04802030075a7 */ /* 0x0022a4000804017f */
[----:B--2---:R-:W-:Y:S05]  /*6360*/  @!P2 NANOSLEEP.SYNCS 0x989680 ;  /* 0x009896800000a95d */ /* 0x004fea0003900000 */
[----:B------:R-:W2:Y:S02]  /*6370*/  @!P2 SYNCS.PHASECHK.TRANS64 P2, [R3+URZ+0xf048], R2 ;  /* 0x00f048020300a5a7 */ /* 0x000ea4000804007f */
[----:B--2---:R-:W-:Y:S05]  /*6380*/  @!P2 BRA `(.L_x_7) ;  /* 0xfffffffc00f0a947 */ /* 0x004fea000383ffff */
[----:B------:R-:W-:Y:S05]  /*6390*/  BRA `(.L_x_61) ;  /* 0xffffffa000cc7947 */ /* 0x000fea000383ffff */
.L_x_12:
[----:B-1----:R1:W2:Y:S02]  /*63a0*/  SYNCS.PHASECHK.TRANS64.TRYWAIT P1, [R0+URZ+0xf020], R3 ;  /* 0x00f02003000075a7 */ /* 0x0022a4000802017f */
[----:B--2---:R-:W-:Y:S05]  /*63b0*/  @!P1 NANOSLEEP.SYNCS 0x989680 ;  /* 0x009896800000995d */ /* 0x004fea0003900000 */
[----:B------:R-:W2:Y:S02]  /*63c0*/  @!P1 SYNCS.PHASECHK.TRANS64 P1, [R0+URZ+0xf020], R3 ;  /* 0x00f02003000095a7 */ /* 0x000ea4000802007f */
[----:B--2---:R-:W-:Y:S05]  /*63d0*/  @!P1 BRA `(.L_x_12) ;  /* 0xfffffffc00f09947 */ /* 0x004fea000383ffff */
[----:B------:R-:W-:Y:S05]  /*63e0*/  BRA `(.L_x_62) ;  /* 0xffffffa400987947 */ /* 0x000fea000383ffff */
.L_x_14:
[----:B-1----:R1:W2:Y:S02]  /*63f0*/  SYNCS.PHASECHK.TRANS64.TRYWAIT P1, [R0+URZ+0xf020], R3 ;  /* 0x00f02003000075a7 */ /* 0x0022a4000802017f */
[----:B--2---:R-:W-:Y:S05]  /*6400*/  @!P1 NANOSLEEP.SYNCS 0x989680 ;  /* 0x009896800000995d */ /* 0x004fea0003900000 */
[----:B------:R-:W2:Y:S02]  /*6410*/  @!P1 SYNCS.PHASECHK.TRANS64 P1, [R0+URZ+0xf020], R3 ;  /* 0x00f02003000095a7 */ /* 0x000ea4000802007f */
[----:B--2---:R-:W-:Y:S05]  /*6420*/  @!P1 BRA `(.L_x_14) ;  /* 0xfffffffc00f09947 */ /* 0x004fea000383ffff */
[----:B------:R-:W-:Y:S05]  /*6430*/  BRA `(.L_x_63) ;  /* 0xffffffa800287947 */ /* 0x000fea000383ffff */
.L_x_17:
[----:B-1----:R1:W2:Y:S02]  /*6440*/  SYNCS.PHASECHK.TRANS64.TRYWAIT P1, [R2+URZ+0xf020], R3 ;  /* 0x00f02003020075a7 */ /* 0x0022a4000802017f */
[----:B--2---:R-:W-:Y:S05]  /*6450*/  @!P1 NANOSLEEP.SYNCS 0x989680 ;  /* 0x009896800000995d */ /* 0x004fea0003900000 */
[----:B------:R-:W2:Y:S02]  /*6460*/  @!P1 SYNCS.PHASECHK.TRANS64 P1, [R2+URZ+0xf020], R3 ;  /* 0x00f02003020095a7 */ /* 0x000ea4000802007f */
[----:B--2---:R-:W-:Y:S05]  /*6470*/  @!P1 BRA `(.L_x_17) ;  /* 0xfffffffc00f09947 */ /* 0x004fea000383ffff */
[----:B------:R-:W-:Y:S05]  /*6480*/  BRA `(.L_x_64) ;  /* 0xffffffa800d47947 */ /* 0x000fea000383ffff */
.L_x_19:
[----:B-1----:R1:W2:Y:S02]  /*6490*/  SYNCS.PHASECHK.TRANS64.TRYWAIT P1, [R3+URZ+0xf020], R0 ;  /* 0x00f02000030075a7 */ /* 0x0022a4000802017f */
[----:B--2---:R-:W-:Y:S05]  /*64a0*/  @!P1 NANOSLEEP.SYNCS 0x989680 ;  /* 0x009896800000995d */ /* 0x004fea0003900000 */
[----:B------:R-:W2:Y:S02]  /*64b0*/  @!P1 SYNCS.PHASECHK.TRANS64 P1, [R3+URZ+0xf020], R0 ;  /* 0x00f02000030095a7 */ /* 0x000ea4000802007f */
[----:B--2---:R-:W-:Y:S05]  /*64c0*/  @!P1 BRA `(.L_x_19) ;  /* 0xfffffffc00f09947 */ /* 0x004fea000383ffff */
[----:B------:R-:W-:Y:S05]  /*64d0*/  BRA `(.L_x_65) ;  /* 0xffffffac007c7947 */ /* 0x000fea000383ffff */
.L_x_21:
[----:B-1----:R1:W2:Y:S02]  /*64e0*/  SYNCS.PHASECHK.TRANS64.TRYWAIT P1, [R2+URZ+0xf040], R57 ;  /* 0x00f04039020075a7 */ /* 0x0022a4000802017f */
[----:B--2---:R-:W-:Y:S05]  /*64f0*/  @!P1 NANOSLEEP.SYNCS 0x989680 ;  /* 0x009896800000995d */ /* 0x004fea0003900000 */
[----:B------:R-:W2:Y:S02]  /*6500*/  @!P1 SYNCS.PHASECHK.TRANS64 P1, [R2+URZ+0xf040], R57 ;  /* 0x00f04039020095a7 */ /* 0x000ea4000802007f */
[----:B--2---:R-:W-:Y:S05]  /*6510*/  @!P1 BRA `(.L_x_21) ;  /* 0xfffffffc00f09947 */ /* 0x004fea000383ffff */
[----:B------:R-:W-:Y:S05]  /*6520*/  BRA `(.L_x_66) ;  /* 0xffffffb0002c7947 */ /* 0x000fea000383ffff */
.L_x_22:
[----:B--2---:R2:W3:Y:S02]  /*6530*/  SYNCS.PHASECHK.TRANS64.TRYWAIT P1, [R2+URZ+0xf000], R57 ;  /* 0x00f00039020075a7 */ /* 0x0044e4000802017f */
[----:B---3--:R-:W-:Y:S05]  /*6540*/  @!P1 NANOSLEEP.SYNCS 0x989680 ;  /* 0x009896800000995d */ /* 0x008fea0003900000 */
[----:B------:R-:W3:Y:S02]  /*6550*/  @!P1 SYNCS.PHASECHK.TRANS64 P1, [R2+URZ+0xf000], R57 ;  /* 0x00f00039020095a7 */ /* 0x000ee4000802007f */
[----:B---3--:R-:W-:Y:S05]  /*6560*/  @!P1 BRA `(.L_x_22) ;  /* 0xfffffffc00f09947 */ /* 0x008fea000383ffff */
[----:B------:R-:W-:Y:S05]  /*6570*/  BRA `(.L_x_67) ;  /* 0xffffffb000247947 */ /* 0x000fea000383ffff */
.L_x_23:
[----:B---3--:R3:W4:Y:S02]  /*6580*/  SYNCS.PHASECHK.TRANS64.TRYWAIT P6, [R2+URZ+0xf008], R57 ;  /* 0x00f00839020075a7 */ /* 0x00872400080c017f */
[----:B----4-:R-:W-:Y:S05]  /*6590*/  @!P6 NANOSLEEP.SYNCS 0x989680 ;  /* 0x009896800000e95d */ /* 0x010fea0003900000 */
[----:B------:R-:W4:Y:S02]  /*65a0*/  @!P6 SYNCS.PHASECHK.TRANS64 P6, [R2+URZ+0xf008], R57 ;  /* 0x00f008390200e5a7 */ /* 0x000f2400080c007f */
[----:B----4-:R-:W-:Y:S05]  /*65b0*/  @!P6 BRA `(.L_x_23) ;  /* 0xfffffffc00f0e947 */ /* 0x010fea000383ffff */
[----:B------:R-:W-:Y:S05]  /*65c0*/  BRA `(.L_x_68) ;  /* 0xffffffb800887947 */ /* 0x000fea000383ffff */
.L_x_25:
[----:B--2---:R2:W3:Y:S02]  /*65d0*/  SYNCS.PHASECHK.TRANS64.TRYWAIT P1, [R9+URZ+0xf000], R0 ;  /* 0x00f00000090075a7 */ /* 0x0044e4000802017f */
[----:B---3--:R-:W-:Y:S05]  /*65e0*/  @!P1 NANOSLEEP.SYNCS 0x989680 ;  /* 0x009896800000995d */ /* 0x008fea0003900000 */
[----:B------:R-:W3:Y:S02]  /*65f0*/  @!P1 SYNCS.PHASECHK.TRANS64 P1, [R9+URZ+0xf000], R0 ;  /* 0x00f00000090095a7 */ /* 0x000ee4000802007f */
[----:B---3--:R-:W-:Y:S05]  /*6600*/  @!P1 BRA `(.L_x_25) ;  /* 0xfffffffc00f09947 */ /* 0x008fea000383ffff */
[----:B------:R-:W-:Y:S05]  /*6610*/  BRA `(.L_x_69) ;  /* 0xffffffc400607947 */ /* 0x000fea000383ffff */
.L_x_28:
[----:B--2---:R2:W3:Y:S02]  /*6620*/  SYNCS.PHASECHK.TRANS64.TRYWAIT P2, [R0+URZ+0xf020], R9 ;  /* 0x00f02009000075a7 */ /* 0x0044e4000804017f */
[----:B---3--:R-:W-:Y:S05]  /*6630*/  @!P2 NANOSLEEP.SYNCS 0x989680 ;  /* 0x009896800000a95d */ /* 0x008fea0003900000 */
[----:B------:R-:W3:Y:S02]  /*6640*/  @!P2 SYNCS.PHASECHK.TRANS64 P2, [R0+URZ+0xf020], R9 ;  /* 0x00f020090000a5a7 */ /* 0x000ee4000804007f */
[----:B---3--:R-:W-:Y:S05]  /*6650*/  @!P2 BRA `(.L_x_28) ;  /* 0xfffffffc00f0a947 */ /* 0x008fea000383ffff */
[----:B------:R-:W-:Y:S05]  /*6660*/  BRA `(.L_x_70) ;  /* 0xffffffc800207947 */ /* 0x000fea000383ffff */
.L_x_31:
[----:B-1----:R1:W2:Y:S02]  /*6670*/  SYNCS.PHASECHK.TRANS64.TRYWAIT P4, [R108+URZ+0xf000], R105 ;  /* 0x00f000696c0075a7 */ /* 0x0022a4000808017f */
[----:B--2---:R-:W-:Y:S05]  /*6680*/  @!P4 NANOSLEEP.SYNCS 0x989680 ;  /* 0x009896800000c95d */ /* 0x004fea0003900000 */
[----:B------:R-:W2:Y:S02]  /*6690*/  @!P4 SYNCS.PHASECHK.TRANS64 P4, [R108+URZ+0xf000], R105 ;  /* 0x00f000696c00c5a7 */ /* 0x000ea4000808007f */
[----:B--2---:R-:W-:Y:S05]  /*66a0*/  @!P4 BRA `(.L_x_31) ;  /* 0xfffffffc00f0c947 */ /* 0x004fea000383ffff */
[----:B------:R-:W-:Y:S05]  /*66b0*/  BRA `(.L_x_71) ;  /* 0xffffffcc00d87947 */ /* 0x000fea000383ffff */
.L_x_35:
[----:B-1----:R1:W2:Y:S02]  /*66c0*/  SYNCS.PHASECHK.TRANS64.TRYWAIT P1, [R10+URZ+0xf020], R11 ;  /* 0x00f0200b0a0075a7 */ /* 0x0022a4000802017f */
[----:B--2---:R-:W-:Y:S05]  /*66d0*/  @!P1 NANOSLEEP.SYNCS 0x989680 ;  /* 0x009896800000995d */ /* 0x004fea0003900000 */
[----:B------:R-:W2:Y:S02]  /*66e0*/  @!P1 SYNCS.PHASECHK.TRANS64 P1, [R10+URZ+0xf020], R11 ;  /* 0x00f0200b0a0095a7 */ /* 0x000ea4000802007f */
[----:B--2---:R-:W-:Y:S05]  /*66f0*/  @!P1 BRA `(.L_x_35) ;  /* 0xfffffffc00f09947 */ /* 0x004fea000383ffff */
[----:B------:R-:W-:Y:S05]  /*6700*/  BRA `(.L_x_72) ;  /* 0xffffffe000707947 */ /* 0x000fea000383ffff */
        .weak           $__internal_0_$__cuda_sm20_rcp_rn_f32_slowpath
        .type           $__internal_0_$__cuda_sm20_rcp_rn_f32_slowpath,@function
        .size           $__internal_0_$__cuda_sm20_rcp_rn_f32_slowpath,(.L_x_78 - $__internal_0_$__cuda_sm20_rcp_rn_f32_slowpath)
$__internal_0_$__cuda_sm20_rcp_rn_f32_slowpath:
[----:B------:R-:W-:Y:S01]  /*6710*/  IMAD.SHL.U32 R3, R4, 0x2, RZ ;  /* 0x0000000204037824 */ /* 0x000fe200078e00ff */
[----:B------:R-:W-:Y:S04]  /*6720*/  BSSY B2, `(.L_x_73) ;  /* 0x0000030000027945 */ /* 0x000fe80003800000 */
[----:B------:R-:W-:-:S04]  /*6730*/  SHF.R.U32.HI R17, RZ, 0x18, R3 ;  /* 0x00000018ff117819 */ /* 0x000fc80000011603 */
[----:B------:R-:W-:-:S13]  /*6740*/  ISETP.NE.U32.AND P0, PT, R17, RZ, PT ;  /* 0x000000ff1100720c */ /* 0x000fda0003f05070 */
[----:B------:R-:W-:Y:S05]  /*6750*/  @P0 BRA `(.L_x_74) ;  /* 0x0000000000280947 */ /* 0x000fea0003800000 */
[----:B------:R-:W-:-:S04]  /*6760*/  SHF.L.U32 R3, R4, 0x1, RZ ;  /* 0x0000000104037819 */ /* 0x000fc800000006ff */
[----:B------:R-:W-:-:S13]  /*6770*/  ISETP.NE.AND P0, PT, R3, RZ, PT ;  /* 0x000000ff0300720c */ /* 0x000fda0003f05270 */
[----:B------:R-:W-:Y:S01]  /*6780*/  @P0 FFMA R11, R4, 1.84467440737095516160e+19, RZ ;  /* 0x5f800000040b0823 */ /* 0x000fe200000000ff */
[----:B------:R-:W-:Y:S08]  /*6790*/  @!P0 MUFU.RCP R10, R4 ;  /* 0x00000004000a8308 */ /* 0x000ff00000001000 */
[----:B------:R-:W1:Y:S02]  /*67a0*/  @P0 MUFU.RCP R12, R11 ;  /* 0x0000000b000c0308 */ /* 0x000e640000001000 */
[----:B-1----:R-:W-:-:S04]  /*67b0*/  @P0 FFMA R3, R11, R12, -1 ;  /* 0xbf8000000b030423 */ /* 0x002fc8000000000c */
[----:B------:R-:W-:-:S04]  /*67c0*/  @P0 FADD.FTZ R3, -R3, -RZ ;  /* 0x800000ff03030221 */ /* 0x000fc80000010100 */
[----:B------:R-:W-:-:S04]  /*67d0*/  @P0 FFMA R3, R12, R3, R12 ;  /* 0x000000030c030223 */ /* 0x000fc8000000000c */
[----:B------:R-:W-:Y:S01]  /*67e0*/  @P0 FFMA R10, R3, 1.84467440737095516160e+19, RZ ;  /* 0x5f800000030a0823 */ /* 0x000fe200000000ff */
[----:B------:R-:W-:Y:S06]  /*67f0*/  BRA `(.L_x_75) ;  /* 0x0000000000887947 */ /* 0x000fec0003800000 */
.L_x_74:
[----:B------:R-:W-:-:S04]  /*6800*/  IADD3 R20, R17, -0xfd, RZ ;  /* 0xffffff0311147810 */ /* 0x000fc80007ffe0ff */
[----:B------:R-:W-:-:S13]  /*6810*/  ISETP.GT.U32.AND P0, PT, R20, 0x1, PT ;  /* 0x000000011400780c */ /* 0x000fda0003f04070 */
[----:B------:R-:W-:Y:S05]  /*6820*/  @P0 BRA `(.L_x_76) ;  /* 0x0000000000780947 */ /* 0x000fea0003800000 */
[----:B------:R-:W-:Y:S02]  /*6830*/  LOP3.LUT R3, R4, 0x7fffff, RZ, 0xc0, !PT ;  /* 0x007fffff04037812 */ /* 0x000fe400078ec0ff */
[----:B------:R-:W-:Y:S02]  /*6840*/  MOV R13, 0x3 ;  /* 0x00000003000d7802 */ /* 0x000fe40000000f00 */
[----:B------:R-:W-:Y:S02]  /*6850*/  LOP3.LUT R3, R3, 0x3f800000, RZ, 0xfc, !PT ;  /* 0x3f80000003037812 */ /* 0x000fe400078efcff */
[----:B------:R-:W-:Y:S02]  /*6860*/  SHF.L.U32 R13, R13, R20, RZ ;  /* 0x000000140d0d7219 */ /* 0x000fe400000006ff */
[----:B------:R-:W1:Y:S02]  /*6870*/  MUFU.RCP R10, R3 ;  /* 0x00000003000a7308 */ /* 0x000e640000001000 */
[----:B-1----:R-:W-:-:S04]  /*6880*/  FFMA R11, R3, R10, -1 ;  /* 0xbf800000030b7423 */ /* 0x002fc8000000000a */
[----:B------:R-:W-:-:S04]  /*6890*/  FADD.FTZ R11, -R11, -RZ ;  /* 0x800000ff0b0b7221 */ /* 0x000fc80000010100 */
[CCC-:B------:R-:W-:Y:S01]  /*68a0*/  FFMA.RM R12, R10.reuse, R11.reuse, R10.reuse ;  /* 0x0000000b0a0c7223 */ /* 0x1c0fe2000000400a */
[----:B------:R-:W-:-:S04]  /*68b0*/  FFMA.RP R11, R10, R11, R10 ;  /* 0x0000000b0a0b7223 */ /* 0x000fc8000000800a */
[C---:B------:R-:W-:Y:S02]  /*68c0*/  LOP3.LUT R10, R12.reuse, 0x7fffff, RZ, 0xc0, !PT ;  /* 0x007fffff0c0a7812 */ /* 0x040fe400078ec0ff */
[----:B------:R-:W-:Y:S02]  /*68d0*/  FSETP.NEU.FTZ.AND P0, PT, R12, R11, PT ;  /* 0x0000000b0c00720b */ /* 0x000fe40003f1d000 */
[----:B------:R-:W-:Y:S02]  /*68e0*/  LOP3.LUT R10, R10, 0x800000, RZ, 0xfc, !PT ;  /* 0x008000000a0a7812 */ /* 0x000fe400078efcff */
[----:B------:R-:W-:Y:S02]  /*68f0*/  SEL R11, RZ, 0xffffffff, !P0 ;  /* 0xffffffffff0b7807 */ /* 0x000fe40004000000 */
[----:B------:R-:W-:-:S03]  /*6900*/  LOP3.LUT R13, R13, R10, RZ, 0xc0, !PT ;  /* 0x0000000a0d0d7212 */ /* 0x000fc600078ec0ff */
[----:B------:R-:W-:Y:S01]  /*6910*/  IMAD.MOV R11, RZ, RZ, -R11 ;  /* 0x000000ffff0b7224 */ /* 0x000fe200078e0a0b */
[----:B------:R-:W-:-:S04]  /*6920*/  SHF.R.U32.HI R13, RZ, R20, R13 ;  /* 0x00000014ff0d7219 */ /* 0x000fc8000001160d */
[----:B------:R-:W-:Y:S02]  /*6930*/  LOP3.LUT P1, RZ, R11, R20, R10, 0xf8, !PT ;  /* 0x000000140bff7212 */ /* 0x000fe4000782f80a */
[C---:B------:R-:W-:Y:S02]  /*6940*/  LOP3.LUT P0, RZ, R13.reuse, 0x1, RZ, 0xc0, !PT ;  /* 0x000000010dff7812 */ /* 0x040fe4000780c0ff */
[----:B------:R-:W-:-:S04]  /*6950*/  LOP3.LUT P2, RZ, R13, 0x2, RZ, 0xc0, !PT ;  /* 0x000000020dff7812 */ /* 0x000fc8000784c0ff */
[----:B------:R-:W-:Y:S02]  /*6960*/  PLOP3.LUT P0, PT, P0, P1, P2, 0xe0, 0x0 ;  /* 0x000000000000781c */ /* 0x000fe40000703c20 */
[----:B------:R-:W-:Y:S02]  /*6970*/  LOP3.LUT P1, RZ, R4, 0x7fffff, RZ, 0xc0, !PT ;  /* 0x007fffff04ff7812 */ /* 0x000fe4000782c0ff */
[----:B------:R-:W-:-:S04]  /*6980*/  SEL R3, RZ, 0x1, !P0 ;  /* 0x00000001ff037807 */ /* 0x000fc80004000000 */
[----:B------:R-:W-:-:S04]  /*6990*/  IADD3 R3, -R3, RZ, RZ ;  /* 0x000000ff03037210 */ /* 0x000fc80007ffe1ff */
[----:B------:R-:W-:Y:S02]  /*69a0*/  ISETP.GE.AND P0, PT, R3, RZ, PT ;  /* 0x000000ff0300720c */ /* 0x000fe40003f06270 */
[----:B------:R-:W-:-:S04]  /*69b0*/  IADD3 R3, R17, -0xfc, RZ ;  /* 0xffffff0411037810 */ /* 0x000fc80007ffe0ff */
[----:B------:R-:W-:-:S07]  /*69c0*/  SHF.R.U32.HI R3, RZ, R3, R10 ;  /* 0x00000003ff037219 */ /* 0x000fce000001160a */
[----:B------:R-:W-:-:S05]  /*69d0*/  @!P0 IADD3 R3, R3, 0x1, RZ ;  /* 0x0000000103038810 */ /* 0x000fca0007ffe0ff */
[----:B------:R-:W-:-:S05]  /*69e0*/  @!P1 IMAD.SHL.U32 R3, R3, 0x2, RZ ;  /* 0x0000000203039824 */ /* 0x000fca00078e00ff */
[----:B------:R-:W-:Y:S01]  /*69f0*/  LOP3.LUT R10, R3, 0x80000000, R4, 0xf8, !PT ;  /* 0x80000000030a7812 */ /* 0x000fe200078ef804 */
[----:B------:R-:W-:Y:S06]  /*6a00*/  BRA `(.L_x_75) ;  /* 0x0000000000047947 */ /* 0x000fec0003800000 */
.L_x_76:
[----:B------:R1:W2:Y:S02]  /*6a10*/  MUFU.RCP R10, R4 ;  /* 0x00000004000a7308 */ /* 0x0002a40000001000 */
.L_x_75:
[----:B------:R-:W-:Y:S05]  /*6a20*/  BSYNC B2 ;  /* 0x0000000000027941 */ /* 0x000fea0003800000 */
.L_x_73:
[----:B--2---:R-:W-:Y:S02]  /*6a30*/  MOV R3, R10 ;  /* 0x0000000a00037202 */ /* 0x004fe40000000f00 */
[----:B------:R-:W-:Y:S02]  /*6a40*/  MOV R10, R14 ;  /* 0x0000000e000a7202 */ /* 0x000fe40000000f00 */
[----:B------:R-:W-:-:S04]  /*6a50*/  MOV R11, 0x0 ;  /* 0x00000000000b7802 */ /* 0x000fc80000000f00 */
[----:B-1----:R-:W-:Y:S05]  /*6a60*/  RET.REL.NODEC R10 `(_ZN7cutlass13device_kernelINS_4fmha6kernel13FmhaKernelTmaINS1_10collective15FmhaMainloopTmaINS_10bfloat16_tEfN4cute5tupleIJNS7_1CILi64EEESA_NS9_ILi96EEEEEENS4_13DefaultFusionEJEEENS4_15FmhaFwdEpilogueIS6_fNS8_IJSA_SB_SA_EEEEEJEEEEEvNT_6ParamsE) ;  /* 0xffffff940a647950 */ /* 0x002fea0003c3ffff */
.L_x_77:
[----:B------:R-:W-:-:S00]  /*6a70*/  BRA `(.L_x_77) ;  /* 0xfffffffc00fc7947 */ /* 0x000fc0000383ffff */
[----:B------:R-:W-:-:S00]  /*6a80*/  NOP ;  /* 0x0000000000007918 */ /* 0x000fc00000000000 */
[----:B------:R-:W-:-:S00]  /*6a90*/  NOP ;  /* 0x0000000000007918 */ /* 0x000fc00000000000 */
[----:B------:R-:W-:-:S00]  /*6aa0*/  NOP ;  /* 0x0000000000007918 */ /* 0x000fc00000000000 */
[----:B------:R-:W-:-:S00]  /*6ab0*/  NOP ;  /* 0x0000000000007918 */ /* 0x000fc00000000000 */
[----:B------:R-:W-:-:S00]  /*6ac0*/  NOP ;  /* 0x0000000000007918 */ /* 0x000fc00000000000 */
[----:B------:R-:W-:-:S00]  /*6ad0*/  NOP ;  /* 0x0000000000007918 */ /* 0x000fc00000000000 */
[----:B------:R-:W-:-:S00]  /*6ae0*/  NOP ;  /* 0x0000000000007918 */ /* 0x000fc00000000000 */
[----:B------:R-:W-:-:S00]  /*6af0*/  NOP ;  /* 0x0000000000007918 */ /* 0x000fc00000000000 */
.L_x_78:


//--------------------- .nv.global.init           --------------------------
	.section	.nv.global.init,"aw",@progbits
.nv.global.init:
	.type		$str$23,@object
	.size		$str$23,($str$24 - $str$23)
$str$23:
        /*0000*/ 	.byte	0x28, 0x61, 0x64, 0x64, 0x72, 0x65, 0x73, 0x73, 0x20, 0x26, 0x20, 0x6d, 0x61, 0x73, 0x6b, 0x29
        /*0010*/ 	.byte	0x20, 0x3d, 0x3d, 0x20, 0x30, 0x00
	.type		$str$24,@object
	.size		$str$24,(__unnamed_1 - $str$24)
$str$24:
        /*0016*/ 	.byte	0x2f, 0x74, 0x6d, 0x70, 0x2f, 0x63, 0x75, 0x74, 0x6c, 0x61, 0x73, 0x73, 0x5f, 0x73, 0x77, 0x65
        /*0026*/ 	.byte	0x65, 0x70, 0x5f, 0x73, 0x72, 0x63, 0x2f, 0x69, 0x6e, 0x63, 0x6c, 0x75, 0x64, 0x65, 0x2f, 0x63
        /*0036*/ 	.byte	0x75, 0x74, 0x65, 0x2f, 0x70, 0x6f, 0x69, 0x6e, 0x74, 0x65, 0x72, 0x5f, 0x66, 0x6c, 0x61, 0x67
        /*0046*/ 	.byte	0x67, 0x65, 0x64, 0x2e, 0x68, 0x70, 0x70, 0x00
	.type		__unnamed_1,@object
	.size		__unnamed_1,(__unnamed_2 - __unnamed_1)
__unnamed_1:
        /*004e*/ 	.byte	0x61, 0x75, 0x74, 0x6f, 0x20, 0x63, 0x75, 0x74, 0x65, 0x3a, 0x3a, 0x61, 0x73, 0x5f, 0x70, 0x6f
        /* <DEDUP_REMOVED lines=27> */
        /*020e*/ 	.byte	0x32, 0x30, 0x34, 0x38, 0x3e, 0x3e, 0x3e, 0x3e, 0x3e, 0x5d, 0x00
	.type		__unnamed_2,@object
	.size		__unnamed_2,(.L_1 - __unnamed_2)
__unnamed_2:
        /* <DEDUP_REMOVED lines=29> */
.L_1:


//--------------------- .nv.shared._ZN7cutlass13device_kernelINS_4fmha6kernel13FmhaKernelTmaINS1_10collective15FmhaMainloopTmaINS_10bfloat16_tEfN4cute5tupleIJNS7_1CILi64EEESA_NS9_ILi96EEEEEENS4_13DefaultFusionEJEEENS4_15FmhaFwdEpilogueIS6_fNS8_IJSA_SB_SA_EEEEEJEEEEEvNT_6ParamsE --------------------------
	.section	.nv.shared._ZN7cutlass13device_kernelINS_4fmha6kernel13FmhaKernelTmaINS1_10collective15FmhaMainloopTmaINS_10bfloat16_tEfN4cute5tupleIJNS7_1CILi64EEESA_NS9_ILi96EEEEEENS4_13DefaultFusionEJEEENS4_15FmhaFwdEpilogueIS6_fNS8_IJSA_SB_SA_EEEEEJEEEEEvNT_6ParamsE,"aw",@nobits
	.sectionflags	@""
	.align	16
	.zero		1024


//--------------------- .nv.shared.reserved.0     --------------------------
	.section	.nv.shared.reserved.0,"aw",@nobits
	.weak		__nv_reservedSMEM_offset_0_alias
	.size		__nv_reservedSMEM_offset_0_alias, 0, 0
	.other		__nv_reservedSMEM_offset_0_alias,@"STO_CUDA_RESERVED_SHARED STV_DEFAULT"
__nv_reservedSMEM_offset_0_alias:
	.zero		0


//--------------------- .nv.global                --------------------------
	.section	.nv.global,"aw",@nobits
.nv.global:
	.type		_ZN39_INTERNAL_bfcb9262_4_k_cu_1660354d_27694cute1_E,@object
	.size		_ZN39_INTERNAL_bfcb9262_4_k_cu_1660354d_27694cute1_E,(_ZN39_INTERNAL_bfcb9262_4_k_cu_1660354d_27694cuda3std3__45__cpo6cbeginE - _ZN39_INTERNAL_bfcb9262_4_k_cu_1660354d_27694cute1_E)
_ZN39_INTERNAL_bfcb9262_4_k_cu_1660354d_27694cute1_E:
	.zero		1
	.type		_ZN39_INTERNAL_bfcb9262_4_k_cu_1660354d_27694cuda3std3__45__cpo6cbeginE,@object
	.size		_ZN39_INTERNAL_bfcb9262_4_k_cu_1660354d_27694cuda3std3__45__cpo6cbeginE,(_ZN39_INTERNAL_bfcb9262_4_k_cu_1660354d_27694cuda3std3__48in_placeE - _ZN39_INTERNAL_bfcb9262_4_k_cu_1660354d_27694cuda3std3__45__cpo6cbeginE)
_ZN39_INTERNAL_bfcb9262_4_k_cu_1660354d_27694cuda3std3__45__cpo6cbeginE:
	.zero		1
	.type		_ZN39_INTERNAL_bfcb9262_4_k_cu_1660354d_27694cuda3std3__48in_placeE,@object
	.size		_ZN39_INTERNAL_bfcb9262_4_k_cu_1660354d_27694cuda3std3__48in_placeE,(_ZN39_INTERNAL_bfcb9262_4_k_cu_1660354d_27694cuda3std6ranges3__45__cpo9iter_moveE - _ZN39_INTERNAL_bfcb9262_4_k_cu_1660354d_27694cuda3std3__48in_placeE)
_ZN39_INTERNAL_bfcb9262_4_k_cu_1660354d_27694cuda3std3__48in_placeE:
	.zero		1
	.type		_ZN39_INTERNAL_bfcb9262_4_k_cu_1660354d_27694cuda3std6ranges3__45__cpo9iter_moveE,@object
	.size		_ZN39_INTERNAL_bfcb9262_4_k_cu_1660354d_27694cuda3std6ranges3__45__cpo9iter_moveE,(_ZN39_INTERNAL_bfcb9262_4_k_cu_1660354d_27694cuda3std3__45__cpo5beginE - _ZN39_INTERNAL_bfcb9262_4_k_cu_1660354d_27694cuda3std6ranges3__45__cpo9iter_moveE)
_ZN39_INTERNAL_bfcb9262_4_k_cu_1660354d_27694cuda3std6ranges3__45__cpo9iter_moveE:
	.zero		1
	.type		_ZN39_INTERNAL_bfcb9262_4_k_cu_1660354d_27694cuda3std3__45__cpo5beginE,@object
	.size		_ZN39_INTERNAL_bfcb9262_4_k_cu_1660354d_27694cuda3std3__45__cpo5beginE,(_ZN39_INTERNAL_bfcb9262_4_k_cu_1660354d_27694cuda3std3__441_GLOBAL__N__bfcb9262_4_k_cu_1660354d_27696ignoreE - _ZN39_INTERNAL_bfcb9262_4_k_cu_1660354d_27694cuda3std3__45__cpo5beginE)
_ZN39_INTERNAL_bfcb9262_4_k_cu_1660354d_27694cuda3std3__45__cpo5beginE:
	.zero		1
	.type		_ZN39_INTERNAL_bfcb9262_4_k_cu_1660354d_27694cuda3std3__441_GLOBAL__N__bfcb9262_4_k_cu_1660354d_27696ignoreE,@object
	.size		_ZN39_INTERNAL_bfcb9262_4_k_cu_1660354d_27694cuda3std3__441_GLOBAL__N__bfcb9262_4_k_cu_1660354d_27696ignoreE,(_ZN39_INTERNAL_bfcb9262_4_k_cu_1660354d_27694cute7productE - _ZN39_INTERNAL_bfcb9262_4_k_cu_1660354d_27694cuda3std3__441_GLOBAL__N__bfcb9262_4_k_cu_1660354d_27696ignoreE)
_ZN39_INTERNAL_bfcb9262_4_k_cu_1660354d_27694cuda3std3__441_GLOBAL__N__bfcb9262_4_k_cu_1660354d_27696ignoreE:
	.zero		1
	.type		_ZN39_INTERNAL_bfcb9262_4_k_cu_1660354d_27694cute7productE,@object
	.size		_ZN39_INTERNAL_bfcb9262_4_k_cu_1660354d_27694cute7productE,(_ZN39_INTERNAL_bfcb9262_4_k_cu_1660354d_27694cuda3std3__45__cpo3endE - _ZN39_INTERNAL_bfcb9262_4_k_cu_1660354d_27694cute7productE)
_ZN39_INTERNAL_bfcb9262_4_k_cu_1660354d_27694cute7productE:
	.zero		1
	.type		_ZN39_INTERNAL_bfcb9262_4_k_cu_1660354d_27694cuda3std3__45__cpo3endE,@object
	.size		_ZN39_INTERNAL_bfcb9262_4_k_cu_1660354d_27694cuda3std3__45__cpo3endE,(_ZN39_INTERNAL_bfcb9262_4_k_cu_1660354d_27694cuda3std3__419piecewise_constructE - _ZN39_INTERNAL_bfcb9262_4_k_cu_1660354d_27694cuda3std3__45__cpo3endE)
_ZN39_INTERNAL_bfcb9262_4_k_cu_1660354d_27694cuda3std3__45__cpo3endE:
	.zero		1
	.type		_ZN39_INTERNAL_bfcb9262_4_k_cu_1660354d_27694cuda3std3__419piecewise_constructE,@object
	.size		_ZN39_INTERNAL_bfcb9262_4_k_cu_1660354d_27694cuda3std3__419piecewise_constructE,(_ZN39_INTERNAL_bfcb9262_4_k_cu_1660354d_27694cuda3std3__45__cpo4cendE - _ZN39_INTERNAL_bfcb9262_4_k_cu_1660354d_27694cuda3std3__419piecewise_constructE)
_ZN39_INTERNAL_bfcb9262_4_k_cu_1660354d_27694cuda3std3__419piecewise_constructE:
	.zero		1
	.type		_ZN39_INTERNAL_bfcb9262_4_k_cu_1660354d_27694cuda3std3__45__cpo4cendE,@object
	.size		_ZN39_INTERNAL_bfcb9262_4_k_cu_1660354d_27694cuda3std3__45__cpo4cendE,(_ZN39_INTERNAL_bfcb9262_4_k_cu_1660354d_27694cuda3std6ranges3__45__cpo4swapE - _ZN39_INTERNAL_bfcb9262_4_k_cu_1660354d_27694cuda3std3__45__cpo4cendE)
_ZN39_INTERNAL_bfcb9262_4_k_cu_1660354d_27694cuda3std3__45__cpo4cendE:
	.zero		1
	.type		_ZN39_INTERNAL_bfcb9262_4_k_cu_1660354d_27694cuda3std6ranges3__45__cpo4swapE,@object
	.size		_ZN39_INTERNAL_bfcb9262_4_k_cu_1660354d_27694cuda3std6ranges3__45__cpo4swapE,(.L_9 - _ZN39_INTERNAL_bfcb9262_4_k_cu_1660354d_27694cuda3std6ranges3__45__cpo4swapE)
_ZN39_INTERNAL_bfcb9262_4_k_cu_1660354d_27694cuda3std6ranges3__45__cpo4swapE:
	.zero		1
.L_9:


//--------------------- .nv.constant0._ZN7cutlass13device_kernelINS_4fmha6kernel13FmhaKernelTmaINS1_10collective15FmhaMainloopTmaINS_10bfloat16_tEfN4cute5tupleIJNS7_1CILi64EEESA_NS9_ILi96EEEEEENS4_13DefaultFusionEJEEENS4_15FmhaFwdEpilogueIS6_fNS8_IJSA_SB_SA_EEEEEJEEEEEvNT_6ParamsE --------------------------
	.section	.nv.constant0._ZN7cutlass13device_kernelINS_4fmha6kernel13FmhaKernelTmaINS1_10collective15FmhaMainloopTmaINS_10bfloat16_tEfN4cute5tupleIJNS7_1CILi64EEESA_NS9_ILi96EEEEEENS4_13DefaultFusionEJEEENS4_15FmhaFwdEpilogueIS6_fNS8_IJSA_SB_SA_EEEEEJEEEEEvNT_6ParamsE,"a",@progbits
	.sectionflags	@""
	.align	4
.nv.constant0._ZN7cutlass13device_kernelINS_4fmha6kernel13FmhaKernelTmaINS1_10collective15FmhaMainloopTmaINS_10bfloat16_tEfN4cute5tupleIJNS7_1CILi64EEESA_NS9_ILi96EEEEEENS4_13DefaultFusionEJEEENS4_15FmhaFwdEpilogueIS6_fNS8_IJSA_SB_SA_EEEEEJEEEEEvNT_6ParamsE:
	.zero		2688


//--------------------- SYMBOLS --------------------------

	.type		.nv.reservedSmem.offset0,@object
	.size		.nv.reservedSmem.offset0,0x4
	.type		__assertfail,@function
